// auto-generated by cutlass_sweep.epilogue — config: {"arch": "sm_100", "cluster_m": 2, "cluster_n": 1, "dtype": "e4m3", "fusion": "relu", "tile_k": 64, "tile_m": 128, "tile_n": 64}
#include "cutlass/cutlass.h"
#include "cutlass/gemm/collective/collective_builder.hpp"
#include "cutlass/gemm/device/gemm_universal_adapter.h"
#include "cutlass/gemm/kernel/gemm_universal.hpp"
#include "cutlass/epilogue/collective/collective_builder.hpp"
#include "cutlass/epilogue/fusion/operations.hpp"
#include "cutlass/epilogue/thread/activation.h"

using Elem = cutlass::float_e4m3_t;
using Acc  = float;
using TileShape    = cute::Shape<cute::_128, cute::_64, cute::_64>;
using ClusterShape = cute::Shape<cute::_2, cute::_1, cute::_1>;
using FusionOp     = cutlass::epilogue::fusion::LinCombEltAct<cutlass::epilogue::thread::ReLU, Elem, Acc>;

using CollectiveEpilogue = typename cutlass::epilogue::collective::CollectiveBuilder<
    cutlass::arch::Sm100, cutlass::arch::OpClassTensorOp,
    TileShape, ClusterShape,
    cutlass::epilogue::collective::EpilogueTileAuto,
    Acc, Acc,
    Elem, cutlass::layout::RowMajor, 128 / cutlass::sizeof_bits<Elem>::value,
    Elem, cutlass::layout::RowMajor, 128 / cutlass::sizeof_bits<Elem>::value,
    cutlass::epilogue::collective::EpilogueScheduleAuto,
    FusionOp
  >::CollectiveOp;

using CollectiveMainloop = typename cutlass::gemm::collective::CollectiveBuilder<
    cutlass::arch::Sm100, cutlass::arch::OpClassTensorOp,
    Elem, cutlass::layout::RowMajor, 128 / cutlass::sizeof_bits<Elem>::value,
    Elem, cutlass::layout::ColumnMajor, 128 / cutlass::sizeof_bits<Elem>::value,
    Acc,
    TileShape, ClusterShape,
    cutlass::gemm::collective::StageCountAutoCarveout<
        static_cast<int>(sizeof(typename CollectiveEpilogue::SharedStorage))>,
    cutlass::gemm::collective::KernelScheduleAuto
  >::CollectiveOp;

using GemmKernel = cutlass::gemm::kernel::GemmUniversal<
    cute::Shape<int,int,int,int>, CollectiveMainloop, CollectiveEpilogue>;
using Gemm = cutlass::gemm::device::GemmUniversalAdapter<GemmKernel>;

auto* _anchor = &cutlass::device_kernel<GemmKernel>;


// ===== COMPILED SASS (sm_100a) =====

	.target	sm_100a

	.elftype	@"ET_EXEC"


//--------------------- .note.nv.tkinfo           --------------------------
	.section	.note.nv.tkinfo,"",@"SHT_NOTE"
	.sectionflags	@"SHF_NOTE_NV_TKINFO"
	.tkinfo
        /*0018*/ 	.word	0x00000002
        /*0030*/ 	.string	""
        /*0030*/ 	.string	"ptxas"
        /*0030*/ 	.string	"Cuda compilation tools, release 13.0, V13.0.88"
        /*0030*/ 	.string	"Build cuda_13.0.r13.0/compiler.36424714_0"
        /*0030*/ 	.string	"-arch sm_100a -m 64 "



//--------------------- .note.nv.cuinfo           --------------------------
	.section	.note.nv.cuinfo,"",@"SHT_NOTE"
	.sectionflags	@"SHF_NOTE_NV_CUINFO"
        /*0018*/ 	.short	0x0002
        /*001a*/ 	.short	0x0064
        /*001c*/ 	.short	0x0082
	.zero		2


//--------------------- .nv.info                  --------------------------
	.section	.nv.info,"",@"SHT_CUDA_INFO"
	.align	4


	//----- nvinfo : EIATTR_REGCOUNT
	.align		4
        /*0000*/ 	.byte	0x04, 0x2f
        /*0002*/ 	.short	(.L_19 - .L_18)
	.align		4
.L_18:
        /*0004*/ 	.word	index@(_ZN7cutlass13device_kernelINS_4gemm6kernel13GemmUniversalIN4cute5tupleIJiiiiEEENS1_10collective13CollectiveMmaINS1_35MainloopSm100TmaUmmaWarpSpecializedILi36ELi2ELi4ENS5_IJNS4_1CILi2EEENSA_ILi1EEESC_EEEEENS5_IJNSA_ILi128EEENSA_ILi64EEESG_EEENS_12float_e4m3_tENS5_IJlSC_lEEESI_SJ_NS4_8TiledMMAINS4_8MMA_AtomIJNS4_10MMA_TraitsINS4_25SM100_MMA_F8F6F4_2x1SM_SSEJSI_SI_fSF_SG_NS4_17integral_constantINS4_4UMMA5MajorELSQ_0EEESR_NSO_INSP_7ScaleInELSS_0EEEST_EEEEEENS4_6LayoutINS5_IJSC_SC_SC_EEENS5_IJNSA_ILi0EEESY_SY_EEEEENS5_IJNS4_10UnderscoreES11_S11_EEEEENS4_18SM100_TMA_2SM_LOADENS4_14ComposedLayoutINS4_7SwizzleILi2ELi4ELi3EEENS4_18smem_ptr_flag_bitsILi8EEENSW_INS5_IJNSA_ILi8EEESG_EEENS5_IJSG_SC_EEEEEEEvNS4_8identityES14_S1E_vS1F_EENS_8epilogue10collective18CollectiveEpilogueINS1H_23Sm100TmaWarpSpecializedILi1ELi1ELi32ELb0ELb0EEEJNS5_IJSG_SG_SG_EEENS5_IJNSW_ISG_SC_EES1N_EEESI_SJ_SI_SJ_NS1H_6fusion15FusionCallbacksIS1L_NS1P_13LinCombEltActINS1H_6thread4ReLuESI_fSI_fLNS_15FloatRoundStyleE2EEES1M_S1O_JEEENS4_5SM1004TMEM4LOAD26SM100_TMEM_LOAD_32dp32b32xENS4_13SM90_TMA_LOADES1E_NS4_39AutoVectorizingCopyWithAssumedAlignmentILi128EEENS4_14SM90_TMA_STOREES1E_S23_S23_EEEvvEEEEvNT_6ParamsE)
        /*0008*/ 	.word	0x0000007b


	//----- nvinfo : EIATTR_FRAME_SIZE
	.align		4
.L_19:
        /*000c*/ 	.byte	0x04, 0x11
        /*000e*/ 	.short	(.L_21 - .L_20)
	.align		4
.L_20:
        /*0010*/ 	.word	index@($__internal_2_$__cuda_sm10x_tcgen05_guardrail_trap_unallocated_columns_being_dealloced)
        /*0014*/ 	.word	0x00000000


	//----- nvinfo : EIATTR_FRAME_SIZE
	.align		4
.L_21:
        /*0018*/ 	.byte	0x04, 0x11
        /*001a*/ 	.short	(.L_23 - .L_22)
	.align		4
.L_22:
        /*001c*/ 	.word	index@($__internal_1_$__cuda_sm10x_tcgen05_guardrail_trap_phase_invalid_during_alloc)
        /*0020*/ 	.word	0x00000000


	//----- nvinfo : EIATTR_FRAME_SIZE
	.align		4
.L_23:
        /*0024*/ 	.byte	0x04, 0x11
        /*0026*/ 	.short	(.L_25 - .L_24)
	.align		4
.L_24:
        /*0028*/ 	.word	index@($__internal_0_$__cuda_sm10x_tcgen05_guardrail_trap_col_being_dealloced_not_returned_by_alloc)
        /*002c*/ 	.word	0x00000000


	//----- nvinfo : EIATTR_FRAME_SIZE
	.align		4
.L_25:
        /*0030*/ 	.byte	0x04, 0x11
        /*0032*/ 	.short	(.L_27 - .L_26)
	.align		4
.L_26:
        /*0034*/ 	.word	index@(_ZN7cutlass13device_kernelINS_4gemm6kernel13GemmUniversalIN4cute5tupleIJiiiiEEENS1_10collective13CollectiveMmaINS1_35MainloopSm100TmaUmmaWarpSpecializedILi36ELi2ELi4ENS5_IJNS4_1CILi2EEENSA_ILi1EEESC_EEEEENS5_IJNSA_ILi128EEENSA_ILi64EEESG_EEENS_12float_e4m3_tENS5_IJlSC_lEEESI_SJ_NS4_8TiledMMAINS4_8MMA_AtomIJNS4_10MMA_TraitsINS4_25SM100_MMA_F8F6F4_2x1SM_SSEJSI_SI_fSF_SG_NS4_17integral_constantINS4_4UMMA5MajorELSQ_0EEESR_NSO_INSP_7ScaleInELSS_0EEEST_EEEEEENS4_6LayoutINS5_IJSC_SC_SC_EEENS5_IJNSA_ILi0EEESY_SY_EEEEENS5_IJNS4_10UnderscoreES11_S11_EEEEENS4_18SM100_TMA_2SM_LOADENS4_14ComposedLayoutINS4_7SwizzleILi2ELi4ELi3EEENS4_18smem_ptr_flag_bitsILi8EEENSW_INS5_IJNSA_ILi8EEESG_EEENS5_IJSG_SC_EEEEEEEvNS4_8identityES14_S1E_vS1F_EENS_8epilogue10collective18CollectiveEpilogueINS1H_23Sm100TmaWarpSpecializedILi1ELi1ELi32ELb0ELb0EEEJNS5_IJSG_SG_SG_EEENS5_IJNSW_ISG_SC_EES1N_EEESI_SJ_SI_SJ_NS1H_6fusion15FusionCallbacksIS1L_NS1P_13LinCombEltActINS1H_6thread4ReLuESI_fSI_fLNS_15FloatRoundStyleE2EEES1M_S1O_JEEENS4_5SM1004TMEM4LOAD26SM100_TMEM_LOAD_32dp32b32xENS4_13SM90_TMA_LOADES1E_NS4_39AutoVectorizingCopyWithAssumedAlignmentILi128EEENS4_14SM90_TMA_STOREES1E_S23_S23_EEEvvEEEEvNT_6ParamsE)
        /*0038*/ 	.word	0x00000000


	//----- nvinfo : EIATTR_MIN_STACK_SIZE
	.align		4
.L_27:
        /*003c*/ 	.byte	0x04, 0x12
        /*003e*/ 	.short	(.L_29 - .L_28)
	.align		4
.L_28:
        /*0040*/ 	.word	index@(_ZN7cutlass13device_kernelINS_4gemm6kernel13GemmUniversalIN4cute5tupleIJiiiiEEENS1_10collective13CollectiveMmaINS1_35MainloopSm100TmaUmmaWarpSpecializedILi36ELi2ELi4ENS5_IJNS4_1CILi2EEENSA_ILi1EEESC_EEEEENS5_IJNSA_ILi128EEENSA_ILi64EEESG_EEENS_12float_e4m3_tENS5_IJlSC_lEEESI_SJ_NS4_8TiledMMAINS4_8MMA_AtomIJNS4_10MMA_TraitsINS4_25SM100_MMA_F8F6F4_2x1SM_SSEJSI_SI_fSF_SG_NS4_17integral_constantINS4_4UMMA5MajorELSQ_0EEESR_NSO_INSP_7ScaleInELSS_0EEEST_EEEEEENS4_6LayoutINS5_IJSC_SC_SC_EEENS5_IJNSA_ILi0EEESY_SY_EEEEENS5_IJNS4_10UnderscoreES11_S11_EEEEENS4_18SM100_TMA_2SM_LOADENS4_14ComposedLayoutINS4_7SwizzleILi2ELi4ELi3EEENS4_18smem_ptr_flag_bitsILi8EEENSW_INS5_IJNSA_ILi8EEESG_EEENS5_IJSG_SC_EEEEEEEvNS4_8identityES14_S1E_vS1F_EENS_8epilogue10collective18CollectiveEpilogueINS1H_23Sm100TmaWarpSpecializedILi1ELi1ELi32ELb0ELb0EEEJNS5_IJSG_SG_SG_EEENS5_IJNSW_ISG_SC_EES1N_EEESI_SJ_SI_SJ_NS1H_6fusion15FusionCallbacksIS1L_NS1P_13LinCombEltActINS1H_6thread4ReLuESI_fSI_fLNS_15FloatRoundStyleE2EEES1M_S1O_JEEENS4_5SM1004TMEM4LOAD26SM100_TMEM_LOAD_32dp32b32xENS4_13SM90_TMA_LOADES1E_NS4_39AutoVectorizingCopyWithAssumedAlignmentILi128EEENS4_14SM90_TMA_STOREES1E_S23_S23_EEEvvEEEEvNT_6ParamsE)
        /*0044*/ 	.word	0x00000000
.L_29:


//--------------------- .nv.compat                --------------------------
	.section	.nv.compat,"",@"SHT_CUDA_COMPAT_INFO"
	.align	4
        /*0000*/ 	.byte	0x02, 0x09, 0x01, 0x00, 0x02, 0x02, 0x02, 0x00, 0x02, 0x05, 0x05, 0x00, 0x03, 0x07, 0x01, 0x01
        /*0010*/ 	.byte	0x02, 0x03, 0x01, 0x00, 0x02, 0x06, 0x01, 0x00, 0x04, 0x0b, 0x08, 0x00, 0x09, 0x00, 0x00, 0x00
        /*0020*/ 	.byte	0x00, 0x00, 0x00, 0x00


//--------------------- .nv.info._ZN7cutlass13device_kernelINS_4gemm6kernel13GemmUniversalIN4cute5tupleIJiiiiEEENS1_10collective13CollectiveMmaINS1_35MainloopSm100TmaUmmaWarpSpecializedILi36ELi2ELi4ENS5_IJNS4_1CILi2EEENSA_ILi1EEESC_EEEEENS5_IJNSA_ILi128EEENSA_ILi64EEESG_EEENS_12float_e4m3_tENS5_IJlSC_lEEESI_SJ_NS4_8TiledMMAINS4_8MMA_AtomIJNS4_10MMA_TraitsINS4_25SM100_MMA_F8F6F4_2x1SM_SSEJSI_SI_fSF_SG_NS4_17integral_constantINS4_4UMMA5MajorELSQ_0EEESR_NSO_INSP_7ScaleInELSS_0EEEST_EEEEEENS4_6LayoutINS5_IJSC_SC_SC_EEENS5_IJNSA_ILi0EEESY_SY_EEEEENS5_IJNS4_10UnderscoreES11_S11_EEEEENS4_18SM100_TMA_2SM_LOADENS4_14ComposedLayoutINS4_7SwizzleILi2ELi4ELi3EEENS4_18smem_ptr_flag_bitsILi8EEENSW_INS5_IJNSA_ILi8EEESG_EEENS5_IJSG_SC_EEEEEEEvNS4_8identityES14_S1E_vS1F_EENS_8epilogue10collective18CollectiveEpilogueINS1H_23Sm100TmaWarpSpecializedILi1ELi1ELi32ELb0ELb0EEEJNS5_IJSG_SG_SG_EEENS5_IJNSW_ISG_SC_EES1N_EEESI_SJ_SI_SJ_NS1H_6fusion15FusionCallbacksIS1L_NS1P_13LinCombEltActINS1H_6thread4ReLuESI_fSI_fLNS_15FloatRoundStyleE2EEES1M_S1O_JEEENS4_5SM1004TMEM4LOAD26SM100_TMEM_LOAD_32dp32b32xENS4_13SM90_TMA_LOADES1E_NS4_39AutoVectorizingCopyWithAssumedAlignmentILi128EEENS4_14SM90_TMA_STOREES1E_S23_S23_EEEvvEEEEvNT_6ParamsE --------------------------
	.section	.nv.info._ZN7cutlass13device_kernelINS_4gemm6kernel13GemmUniversalIN4cute5tupleIJiiiiEEENS1_10collective13CollectiveMmaINS1_35MainloopSm100TmaUmmaWarpSpecializedILi36ELi2ELi4ENS5_IJNS4_1CILi2EEENSA_ILi1EEESC_EEEEENS5_IJNSA_ILi128EEENSA_ILi64EEESG_EEENS_12float_e4m3_tENS5_IJlSC_lEEESI_SJ_NS4_8TiledMMAINS4_8MMA_AtomIJNS4_10MMA_TraitsINS4_25SM100_MMA_F8F6F4_2x1SM_SSEJSI_SI_fSF_SG_NS4_17integral_constantINS4_4UMMA5MajorELSQ_0EEESR_NSO_INSP_7ScaleInELSS_0EEEST_EEEEEENS4_6LayoutINS5_IJSC_SC_SC_EEENS5_IJNSA_ILi0EEESY_SY_EEEEENS5_IJNS4_10UnderscoreES11_S11_EEEEENS4_18SM100_TMA_2SM_LOADENS4_14ComposedLayoutINS4_7SwizzleILi2ELi4ELi3EEENS4_18smem_ptr_flag_bitsILi8EEENSW_INS5_IJNSA_ILi8EEESG_EEENS5_IJSG_SC_EEEEEEEvNS4_8identityES14_S1E_vS1F_EENS_8epilogue10collective18CollectiveEpilogueINS1H_23Sm100TmaWarpSpecializedILi1ELi1ELi32ELb0ELb0EEEJNS5_IJSG_SG_SG_EEENS5_IJNSW_ISG_SC_EES1N_EEESI_SJ_SI_SJ_NS1H_6fusion15FusionCallbacksIS1L_NS1P_13LinCombEltActINS1H_6thread4ReLuESI_fSI_fLNS_15FloatRoundStyleE2EEES1M_S1O_JEEENS4_5SM1004TMEM4LOAD26SM100_TMEM_LOAD_32dp32b32xENS4_13SM90_TMA_LOADES1E_NS4_39AutoVectorizingCopyWithAssumedAlignmentILi128EEENS4_14SM90_TMA_STOREES1E_S23_S23_EEEvvEEEEvNT_6ParamsE,"",@"SHT_CUDA_INFO"
	.sectionflags	@""
	.align	4


	//----- nvinfo : EIATTR_CUDA_API_VERSION
	.align		4
        /*0000*/ 	.byte	0x04, 0x37
        /*0002*/ 	.short	(.L_31 - .L_30)
.L_30:
        /*0004*/ 	.word	0x00000082


	//----- nvinfo : EIATTR_KPARAM_INFO
	.align		4
.L_31:
        /*0008*/ 	.byte	0x04, 0x17
        /*000a*/ 	.short	(.L_33 - .L_32)
.L_32:
        /*000c*/ 	.word	0x00000000
        /*0010*/ 	.short	0x0000
        /*0012*/ 	.short	0x0000
        /*0014*/ 	.byte	0x00, 0xf0, 0x01, 0x20


	//----- nvinfo : EIATTR_AT_ENTRY_FRAGMENTS
	.align		4
.L_33:
        /*0018*/ 	.byte	0x04, 0x4f
        /*001a*/ 	.short	(.L_35 - .L_34)


	//   ....[0]....
.L_34:
        /*001c*/ 	.word	0x00000007


	//----- nvinfo : EIATTR_RESERVED_SMEM_USED
	.align		4
.L_35:
        /*0020*/ 	.byte	0x01, 0x41
	.zero		2


	//----- nvinfo : EIATTR_SPARSE_MMA_MASK
	.align		4
        /*0024*/ 	.byte	0x03, 0x50
        /*0026*/ 	.short	0x0000


	//----- nvinfo : EIATTR_TCGEN05_2CTA_USED
	.align		4
        /*0028*/ 	.byte	0x01, 0x52
	.zero		2


	//----- nvinfo : EIATTR_MAXREG_COUNT
	.align		4
        /*002c*/ 	.byte	0x03, 0x1b
        /*002e*/ 	.short	0x00ff


	//----- nvinfo : EIATTR_NUM_BARRIERS
	.align		4
        /*0030*/ 	.byte	0x02, 0x4c
        /*0032*/ 	.byte	0x07
	.zero		1


	//----- nvinfo : EIATTR_EXTERNS
	.align		4
        /*0034*/ 	.byte	0x04, 0x0f
        /*0036*/ 	.short	(.L_37 - .L_36)


	//   ....[0]....
	.align		4
.L_36:
        /*0038*/ 	.word	index@(__assertfail)


	//----- nvinfo : EIATTR_MERCURY_ISA_VERSION
	.align		4
.L_37:
        /*003c*/ 	.byte	0x03, 0x5f
        /*003e*/ 	.short	0x0101


	//----- nvinfo : EIATTR_INT_WARP_WIDE_INSTR_OFFSETS
	.align		4
        /*0040*/ 	.byte	0x04, 0x31
        /*0042*/ 	.short	(.L_39 - .L_38)


	//   ....[0]....
.L_38:
        /*0044*/ 	.word	0x000010b0


	//   ....[1]....
        /*0048*/ 	.word	0x00001150


	//   ....[2]....
        /*004c*/ 	.word	0x000024a0


	//   ....[3]....
        /*0050*/ 	.word	0x000054a0


	//   ....[4]....
        /*0054*/ 	.word	0x000054c0


	//   ....[5]....
        /*0058*/ 	.word	0x000054f0


	//   ....[6]....
        /*005c*/ 	.word	0x00005f00


	//   ....[7]....
        /*0060*/ 	.word	0x00006020


	//----- nvinfo : EIATTR_COOP_GROUP_MASK_REGIDS
	.align		4
.L_39:
        /*0064*/ 	.byte	0x04, 0x29
        /*0066*/ 	.short	(.L_41 - .L_40)


	//   ....[0]....
.L_40:
        /*0068*/ 	.word	0xffffffff


	//   ....[1]....
        /*006c*/ 	.word	0xffffffff


	//   ....[2]....
        /*0070*/ 	.word	0xffffffff


	//   ....[3]....
        /*0074*/ 	.word	0xffffffff


	//   ....[4]....
        /*0078*/ 	.word	0xffffffff


	//   ....[5]....
        /*007c*/ 	.word	0xffffffff


	//   ....[6]....
        /*0080*/ 	.word	0xffffffff


	//   ....[7]....
        /*0084*/ 	.word	0xffffffff


	//   ....[8]....
        /*0088*/ 	.word	0xffffffff


	//   ....[9]....
        /*008c*/ 	.word	0xffffffff


	//   ....[10]....
        /*0090*/ 	.word	0xffffffff


	//   ....[11]....
        /*0094*/ 	.word	0xffffffff


	//   ....[12]....
        /*0098*/ 	.word	0xffffffff


	//   ....[13]....
        /*009c*/ 	.word	0xffffffff


	//----- nvinfo : EIATTR_COOP_GROUP_INSTR_OFFSETS
	.align		4
.L_41:
        /*00a0*/ 	.byte	0x04, 0x28
        /*00a2*/ 	.short	(.L_43 - .L_42)


	//   ....[0]....
.L_42:
        /*00a4*/ 	.word	0x000000c0


	//   ....[1]....
        /*00a8*/ 	.word	0x000004d0


	//   ....[2]....
        /*00ac*/ 	.word	0x00000a80


	//   ....[3]....
        /*00b0*/ 	.word	0x00000bb0


	//   ....[4]....
        /*00b4*/ 	.word	0x00000ca0


	//   ....[5]....
        /*00b8*/ 	.word	0x00000e00


	//   ....[6]....
        /*00bc*/ 	.word	0x00000f90


	//   ....[7]....
        /*00c0*/ 	.word	0x000011d0


	//   ....[8]....
        /*00c4*/ 	.word	0x00002380


	//   ....[9]....
        /*00c8*/ 	.word	0x00004360


	//   ....[10]....
        /*00cc*/ 	.word	0x00004830


	//   ....[11]....
        /*00d0*/ 	.word	0x00004860


	//   ....[12]....
        /*00d4*/ 	.word	0x000053a0


	//   ....[13]....
        /*00d8*/ 	.word	0x000055b0


	//----- nvinfo : EIATTR_VRC_CTA_INIT_COUNT
	.align		4
.L_43:
        /*00dc*/ 	.byte	0x02, 0x4a
        /*00de*/ 	.byte	0x80
	.zero		1


	//----- nvinfo : EIATTR_SYSCALL_OFFSETS
	.align		4
        /*00e0*/ 	.byte	0x04, 0x46
        /*00e2*/ 	.short	(.L_45 - .L_44)


	//   ....[0]....
.L_44:
        /*00e4*/ 	.word	0x00006a20


	//   ....[1]....
        /*00e8*/ 	.word	0x00006b60


	//   ....[2]....
        /*00ec*/ 	.word	0x000072a0


	//----- nvinfo : EIATTR_MBARRIER_INSTR_OFFSETS
	.align		4
.L_45:
        /*00f0*/ 	.byte	0x04, 0x39
        /*00f2*/ 	.short	(.L_47 - .L_46)


	//   ....[0]....
.L_46:
        /*00f4*/ 	.word	0x000005e0
        /*00f8*/ 	.word	0x000000ff
        /*00fc*/ 	.word	0x00000000
        /*0100*/ 	.short	0x0100
        /*0102*/ 	.byte	0x08
	.zero		1


	//   ....[1]....
        /*0104*/ 	.word	0x000005f0
        /*0108*/ 	.word	0x000000ff
        /*010c*/ 	.word	0x00000120
        /*0110*/ 	.short	0x0100
        /*0112*/ 	.byte	0x08
	.zero		1


	//   ....[2]....
        /*0114*/ 	.word	0x00000600
        /*0118*/ 	.word	0x000000ff
        /*011c*/ 	.word	0x00000008
        /*0120*/ 	.short	0x0100
        /*0122*/ 	.byte	0x08
	.zero		1


	//   ....[3]....
        /*0124*/ 	.word	0x00000610
        /*0128*/ 	.word	0x000000ff
        /*012c*/ 	.word	0x00000128
        /*0130*/ 	.short	0x0100
        /*0132*/ 	.byte	0x08
	.zero		1


	//   ....[4]....
        /*0134*/ 	.word	0x00000620
        /*0138*/ 	.word	0x000000ff
        /*013c*/ 	.word	0x00000010
        /*0140*/ 	.short	0x0100
        /*0142*/ 	.byte	0x08
	.zero		1


	//   ....[5]....
        /*0144*/ 	.word	0x00000630
        /*0148*/ 	.word	0x000000ff
        /*014c*/ 	.word	0x00000130
        /*0150*/ 	.short	0x0100
        /*0152*/ 	.byte	0x08
	.zero		1


	//   ....[6]....
        /*0154*/ 	.word	0x00000640
        /*0158*/ 	.word	0x000000ff
        /*015c*/ 	.word	0x00000018
        /*0160*/ 	.short	0x0100
        /*0162*/ 	.byte	0x08
	.zero		1


	//   ....[7]....
        /*0164*/ 	.word	0x00000650
        /*0168*/ 	.word	0x000000ff
        /*016c*/ 	.word	0x00000138
        /*0170*/ 	.short	0x0100
        /*0172*/ 	.byte	0x08
	.zero		1


	//   ....[8]....
        /*0174*/ 	.word	0x00000660
        /*0178*/ 	.word	0x000000ff
        /*017c*/ 	.word	0x00000020
        /*0180*/ 	.short	0x0100
        /*0182*/ 	.byte	0x08
	.zero		1


	//   ....[9]....
        /*0184*/ 	.word	0x00000670
        /*0188*/ 	.word	0x000000ff
        /*018c*/ 	.word	0x00000140
        /*0190*/ 	.short	0x0100
        /*0192*/ 	.byte	0x08
	.zero		1


	//   ....[10]....
        /*0194*/ 	.word	0x00000680
        /*0198*/ 	.word	0x000000ff
        /*019c*/ 	.word	0x00000028
        /*01a0*/ 	.short	0x0100
        /*01a2*/ 	.byte	0x08
	.zero		1


	//   ....[11]....
        /*01a4*/ 	.word	0x00000690
        /*01a8*/ 	.word	0x000000ff
        /*01ac*/ 	.word	0x00000148
        /*01b0*/ 	.short	0x0100
        /*01b2*/ 	.byte	0x08
	.zero		1


	//   ....[12]....
        /*01b4*/ 	.word	0x000006a0
        /*01b8*/ 	.word	0x000000ff
        /*01bc*/ 	.word	0x00000030
        /*01c0*/ 	.short	0x0100
        /*01c2*/ 	.byte	0x08
	.zero		1


	//   ....[13]....
        /*01c4*/ 	.word	0x000006b0
        /*01c8*/ 	.word	0x000000ff
        /*01cc*/ 	.word	0x00000150
        /*01d0*/ 	.short	0x0100
        /*01d2*/ 	.byte	0x08
	.zero		1


	//   ....[14]....
        /*01d4*/ 	.word	0x000006c0
        /*01d8*/ 	.word	0x000000ff
        /*01dc*/ 	.word	0x00000038
        /*01e0*/ 	.short	0x0100
        /*01e2*/ 	.byte	0x08
	.zero		1


	//   ....[15]....
        /*01e4*/ 	.word	0x000006d0
        /*01e8*/ 	.word	0x000000ff
        /*01ec*/ 	.word	0x00000158
        /*01f0*/ 	.short	0x0100
        /*01f2*/ 	.byte	0x08
	.zero		1


	//   ....[16]....
        /*01f4*/ 	.word	0x000006e0
        /*01f8*/ 	.word	0x000000ff
        /*01fc*/ 	.word	0x00000040
        /*0200*/ 	.short	0x0100
        /*0202*/ 	.byte	0x08
	.zero		1


	//   ....[17]....
        /*0204*/ 	.word	0x000006f0
        /*0208*/ 	.word	0x000000ff
        /*020c*/ 	.word	0x00000160
        /*0210*/ 	.short	0x0100
        /*0212*/ 	.byte	0x08
	.zero		1


	//   ....[18]....
        /*0214*/ 	.word	0x00000700
        /*0218*/ 	.word	0x000000ff
        /*021c*/ 	.word	0x00000048
        /*0220*/ 	.short	0x0100
        /*0222*/ 	.byte	0x08
	.zero		1


	//   ....[19]....
        /*0224*/ 	.word	0x00000710
        /*0228*/ 	.word	0x000000ff
        /*022c*/ 	.word	0x00000168
        /*0230*/ 	.short	0x0100
        /*0232*/ 	.byte	0x08
	.zero		1


	//   ....[20]....
        /*0234*/ 	.word	0x00000720
        /*0238*/ 	.word	0x000000ff
        /*023c*/ 	.word	0x00000050
        /*0240*/ 	.short	0x0100
        /*0242*/ 	.byte	0x08
	.zero		1


	//   ....[21]....
        /*0244*/ 	.word	0x00000730
        /*0248*/ 	.word	0x000000ff
        /*024c*/ 	.word	0x00000170
        /*0250*/ 	.short	0x0100
        /*0252*/ 	.byte	0x08
	.zero		1


	//   ....[22]....
        /*0254*/ 	.word	0x00000740
        /*0258*/ 	.word	0x000000ff
        /*025c*/ 	.word	0x00000058
        /*0260*/ 	.short	0x0100
        /*0262*/ 	.byte	0x08
	.zero		1


	//   ....[23]....
        /*0264*/ 	.word	0x00000750
        /*0268*/ 	.word	0x000000ff
        /*026c*/ 	.word	0x00000178
        /*0270*/ 	.short	0x0100
        /*0272*/ 	.byte	0x08
	.zero		1


	//   ....[24]....
        /*0274*/ 	.word	0x00000760
        /*0278*/ 	.word	0x000000ff
        /*027c*/ 	.word	0x00000060
        /*0280*/ 	.short	0x0100
        /*0282*/ 	.byte	0x08
	.zero		1


	//   ....[25]....
        /*0284*/ 	.word	0x00000770
        /*0288*/ 	.word	0x000000ff
        /*028c*/ 	.word	0x00000180
        /*0290*/ 	.short	0x0100
        /*0292*/ 	.byte	0x08
	.zero		1


	//   ....[26]....
        /*0294*/ 	.word	0x00000780
        /*0298*/ 	.word	0x000000ff
        /*029c*/ 	.word	0x00000068
        /*02a0*/ 	.short	0x0100
        /*02a2*/ 	.byte	0x08
	.zero		1


	//   ....[27]....
        /*02a4*/ 	.word	0x00000790
        /*02a8*/ 	.word	0x000000ff
        /*02ac*/ 	.word	0x00000188
        /*02b0*/ 	.short	0x0100
        /*02b2*/ 	.byte	0x08
	.zero		1


	//   ....[28]....
        /*02b4*/ 	.word	0x000007a0
        /*02b8*/ 	.word	0x000000ff
        /*02bc*/ 	.word	0x00000070
        /*02c0*/ 	.short	0x0100
        /*02c2*/ 	.byte	0x08
	.zero		1


	//   ....[29]....
        /*02c4*/ 	.word	0x000007b0
        /*02c8*/ 	.word	0x000000ff
        /*02cc*/ 	.word	0x00000190
        /*02d0*/ 	.short	0x0100
        /*02d2*/ 	.byte	0x08
	.zero		1


	//   ....[30]....
        /*02d4*/ 	.word	0x000007c0
        /*02d8*/ 	.word	0x000000ff
        /*02dc*/ 	.word	0x00000078
        /*02e0*/ 	.short	0x0100
        /*02e2*/ 	.byte	0x08
	.zero		1


	//   ....[31]....
        /*02e4*/ 	.word	0x000007d0
        /*02e8*/ 	.word	0x000000ff
        /*02ec*/ 	.word	0x00000198
        /*02f0*/ 	.short	0x0100
        /*02f2*/ 	.byte	0x08
	.zero		1


	//   ....[32]....
        /*02f4*/ 	.word	0x000007e0
        /*02f8*/ 	.word	0x000000ff
        /*02fc*/ 	.word	0x00000080
        /*0300*/ 	.short	0x0100
        /*0302*/ 	.byte	0x08
	.zero		1


	//   ....[33]....
        /*0304*/ 	.word	0x000007f0
        /*0308*/ 	.word	0x000000ff
        /*030c*/ 	.word	0x000001a0
        /*0310*/ 	.short	0x0100
        /*0312*/ 	.byte	0x08
	.zero		1


	//   ....[34]....
        /*0314*/ 	.word	0x00000800
        /*0318*/ 	.word	0x000000ff
        /*031c*/ 	.word	0x00000088
        /*0320*/ 	.short	0x0100
        /*0322*/ 	.byte	0x08
	.zero		1


	//   ....[35]....
        /*0324*/ 	.word	0x00000810
        /*0328*/ 	.word	0x000000ff
        /*032c*/ 	.word	0x000001a8
        /*0330*/ 	.short	0x0100
        /*0332*/ 	.byte	0x08
	.zero		1


	//   ....[36]....
        /*0334*/ 	.word	0x00000820
        /*0338*/ 	.word	0x000000ff
        /*033c*/ 	.word	0x00000090
        /*0340*/ 	.short	0x0100
        /*0342*/ 	.byte	0x08
	.zero		1


	//   ....[37]....
        /*0344*/ 	.word	0x00000830
        /*0348*/ 	.word	0x000000ff
        /*034c*/ 	.word	0x000001b0
        /*0350*/ 	.short	0x0100
        /*0352*/ 	.byte	0x08
	.zero		1


	//   ....[38]....
        /*0354*/ 	.word	0x00000840
        /*0358*/ 	.word	0x000000ff
        /*035c*/ 	.word	0x00000098
        /*0360*/ 	.short	0x0100
        /*0362*/ 	.byte	0x08
	.zero		1


	//   ....[39]....
        /*0364*/ 	.word	0x00000850
        /*0368*/ 	.word	0x000000ff
        /*036c*/ 	.word	0x000001b8
        /*0370*/ 	.short	0x0100
        /*0372*/ 	.byte	0x08
	.zero		1


	//   ....[40]....
        /*0374*/ 	.word	0x00000860
        /*0378*/ 	.word	0x000000ff
        /*037c*/ 	.word	0x000000a0
        /*0380*/ 	.short	0x0100
        /*0382*/ 	.byte	0x08
	.zero		1


	//   ....[41]....
        /*0384*/ 	.word	0x00000870
        /*0388*/ 	.word	0x000000ff
        /*038c*/ 	.word	0x000001c0
        /*0390*/ 	.short	0x0100
        /*0392*/ 	.byte	0x08
	.zero		1


	//   ....[42]....
        /*0394*/ 	.word	0x00000880
        /*0398*/ 	.word	0x000000ff
        /*039c*/ 	.word	0x000000a8
        /*03a0*/ 	.short	0x0100
        /*03a2*/ 	.byte	0x08
	.zero		1


	//   ....[43]....
        /*03a4*/ 	.word	0x00000890
        /*03a8*/ 	.word	0x000000ff
        /*03ac*/ 	.word	0x000001c8
        /*03b0*/ 	.short	0x0100
        /*03b2*/ 	.byte	0x08
	.zero		1


	//   ....[44]....
        /*03b4*/ 	.word	0x000008a0
        /*03b8*/ 	.word	0x000000ff
        /*03bc*/ 	.word	0x000000b0
        /*03c0*/ 	.short	0x0100
        /*03c2*/ 	.byte	0x08
	.zero		1


	//   ....[45]....
        /*03c4*/ 	.word	0x000008b0
        /*03c8*/ 	.word	0x000000ff
        /*03cc*/ 	.word	0x000001d0
        /*03d0*/ 	.short	0x0100
        /*03d2*/ 	.byte	0x08
	.zero		1


	//   ....[46]....
        /*03d4*/ 	.word	0x000008c0
        /*03d8*/ 	.word	0x000000ff
        /*03dc*/ 	.word	0x000000b8
        /*03e0*/ 	.short	0x0100
        /*03e2*/ 	.byte	0x08
	.zero		1


	//   ....[47]....
        /*03e4*/ 	.word	0x000008d0
        /*03e8*/ 	.word	0x000000ff
        /*03ec*/ 	.word	0x000001d8
        /*03f0*/ 	.short	0x0100
        /*03f2*/ 	.byte	0x08
	.zero		1


	//   ....[48]....
        /*03f4*/ 	.word	0x000008e0
        /*03f8*/ 	.word	0x000000ff
        /*03fc*/ 	.word	0x000000c0
        /*0400*/ 	.short	0x0100
        /*0402*/ 	.byte	0x08
	.zero		1


	//   ....[49]....
        /*0404*/ 	.word	0x000008f0
        /*0408*/ 	.word	0x000000ff
        /*040c*/ 	.word	0x000001e0
        /*0410*/ 	.short	0x0100
        /*0412*/ 	.byte	0x08
	.zero		1


	//   ....[50]....
        /*0414*/ 	.word	0x00000900
        /*0418*/ 	.word	0x000000ff
        /*041c*/ 	.word	0x000000c8
        /*0420*/ 	.short	0x0100
        /*0422*/ 	.byte	0x08
	.zero		1


	//   ....[51]....
        /*0424*/ 	.word	0x00000910
        /*0428*/ 	.word	0x000000ff
        /*042c*/ 	.word	0x000001e8
        /*0430*/ 	.short	0x0100
        /*0432*/ 	.byte	0x08
	.zero		1


	//   ....[52]....
        /*0434*/ 	.word	0x00000920
        /*0438*/ 	.word	0x000000ff
        /*043c*/ 	.word	0x000000d0
        /*0440*/ 	.short	0x0100
        /*0442*/ 	.byte	0x08
	.zero		1


	//   ....[53]....
        /*0444*/ 	.word	0x00000930
        /*0448*/ 	.word	0x000000ff
        /*044c*/ 	.word	0x000001f0
        /*0450*/ 	.short	0x0100
        /*0452*/ 	.byte	0x08
	.zero		1


	//   ....[54]....
        /*0454*/ 	.word	0x00000940
        /*0458*/ 	.word	0x000000ff
        /*045c*/ 	.word	0x000000d8
        /*0460*/ 	.short	0x0100
        /*0462*/ 	.byte	0x08
	.zero		1


	//   ....[55]....
        /*0464*/ 	.word	0x00000950
        /*0468*/ 	.word	0x000000ff
        /*046c*/ 	.word	0x000001f8
        /*0470*/ 	.short	0x0100
        /*0472*/ 	.byte	0x08
	.zero		1


	//   ....[56]....
        /*0474*/ 	.word	0x00000960
        /*0478*/ 	.word	0x000000ff
        /*047c*/ 	.word	0x000000e0
        /*0480*/ 	.short	0x0100
        /*0482*/ 	.byte	0x08
	.zero		1


	//   ....[57]....
        /*0484*/ 	.word	0x00000970
        /*0488*/ 	.word	0x000000ff
        /*048c*/ 	.word	0x00000200
        /*0490*/ 	.short	0x0100
        /*0492*/ 	.byte	0x08
	.zero		1


	//   ....[58]....
        /*0494*/ 	.word	0x00000980
        /*0498*/ 	.word	0x000000ff
        /*049c*/ 	.word	0x000000e8
        /*04a0*/ 	.short	0x0100
        /*04a2*/ 	.byte	0x08
	.zero		1


	//   ....[59]....
        /*04a4*/ 	.word	0x00000990
        /*04a8*/ 	.word	0x000000ff
        /*04ac*/ 	.word	0x00000208
        /*04b0*/ 	.short	0x0100
        /*04b2*/ 	.byte	0x08
	.zero		1


	//   ....[60]....
        /*04b4*/ 	.word	0x000009a0
        /*04b8*/ 	.word	0x000000ff
        /*04bc*/ 	.word	0x000000f0
        /*04c0*/ 	.short	0x0100
        /*04c2*/ 	.byte	0x08
	.zero		1


	//   ....[61]....
        /*04c4*/ 	.word	0x000009b0
        /*04c8*/ 	.word	0x000000ff
        /*04cc*/ 	.word	0x00000210
        /*04d0*/ 	.short	0x0100
        /*04d2*/ 	.byte	0x08
	.zero		1


	//   ....[62]....
        /*04d4*/ 	.word	0x000009c0
        /*04d8*/ 	.word	0x000000ff
        /*04dc*/ 	.word	0x000000f8
        /*04e0*/ 	.short	0x0100
        /*04e2*/ 	.byte	0x08
	.zero		1


	//   ....[63]....
        /*04e4*/ 	.word	0x000009d0
        /*04e8*/ 	.word	0x000000ff
        /*04ec*/ 	.word	0x00000218
        /*04f0*/ 	.short	0x0100
        /*04f2*/ 	.byte	0x08
	.zero		1


	//   ....[64]....
        /*04f4*/ 	.word	0x000009e0
        /*04f8*/ 	.word	0x000000ff
        /*04fc*/ 	.word	0x00000100
        /*0500*/ 	.short	0x0100
        /*0502*/ 	.byte	0x08
	.zero		1


	//   ....[65]....
        /*0504*/ 	.word	0x000009f0
        /*0508*/ 	.word	0x000000ff
        /*050c*/ 	.word	0x00000220
        /*0510*/ 	.short	0x0100
        /*0512*/ 	.byte	0x08
	.zero		1


	//   ....[66]....
        /*0514*/ 	.word	0x00000a00
        /*0518*/ 	.word	0x000000ff
        /*051c*/ 	.word	0x00000108
        /*0520*/ 	.short	0x0100
        /*0522*/ 	.byte	0x08
	.zero		1


	//   ....[67]....
        /*0524*/ 	.word	0x00000a10
        /*0528*/ 	.word	0x000000ff
        /*052c*/ 	.word	0x00000228
        /*0530*/ 	.short	0x0100
        /*0532*/ 	.byte	0x08
	.zero		1


	//   ....[68]....
        /*0534*/ 	.word	0x00000a20
        /*0538*/ 	.word	0x000000ff
        /*053c*/ 	.word	0x00000110
        /*0540*/ 	.short	0x0100
        /*0542*/ 	.byte	0x08
	.zero		1


	//   ....[69]....
        /*0544*/ 	.word	0x00000a30
        /*0548*/ 	.word	0x000000ff
        /*054c*/ 	.word	0x00000230
        /*0550*/ 	.short	0x0100
        /*0552*/ 	.byte	0x08
	.zero		1


	//   ....[70]....
        /*0554*/ 	.word	0x00000a40
        /*0558*/ 	.word	0x000000ff
        /*055c*/ 	.word	0x00000118
        /*0560*/ 	.short	0x0100
        /*0562*/ 	.byte	0x08
	.zero		1


	//   ....[71]....
        /*0564*/ 	.word	0x00000a50
        /*0568*/ 	.word	0x000000ff
        /*056c*/ 	.word	0x00000238
        /*0570*/ 	.short	0x0100
        /*0572*/ 	.byte	0x08
	.zero		1


	//   ....[72]....
        /*0574*/ 	.word	0x00000b80
        /*0578*/ 	.word	0x000000ff
        /*057c*/ 	.word	0x00000240
        /*0580*/ 	.short	0x0100
        /*0582*/ 	.byte	0x09
	.zero		1


	//   ....[73]....
        /*0584*/ 	.word	0x00000b90
        /*0588*/ 	.word	0x000000ff
        /*058c*/ 	.word	0x00000248
        /*0590*/ 	.short	0x0100
        /*0592*/ 	.byte	0x09
	.zero		1


	//   ....[74]....
        /*0594*/ 	.word	0x00000c70
        /*0598*/ 	.word	0x000000ff
        /*059c*/ 	.word	0x00000250
        /*05a0*/ 	.short	0x0100
        /*05a2*/ 	.byte	0x08
	.zero		1


	//   ....[75]....
        /*05a4*/ 	.word	0x00000c80
        /*05a8*/ 	.word	0x000000ff
        /*05ac*/ 	.word	0x00000258
        /*05b0*/ 	.short	0x0100
        /*05b2*/ 	.byte	0x08
	.zero		1


	//   ....[76]....
        /*05b4*/ 	.word	0x00000db0
        /*05b8*/ 	.word	0x000000ff
        /*05bc*/ 	.word	0x00000260
        /*05c0*/ 	.short	0x0100
        /*05c2*/ 	.byte	0x08
	.zero		1


	//   ....[77]....
        /*05c4*/ 	.word	0x00000dc0
        /*05c8*/ 	.word	0x000000ff
        /*05cc*/ 	.word	0x00000270
        /*05d0*/ 	.short	0x0100
        /*05d2*/ 	.byte	0x08
	.zero		1


	//   ....[78]....
        /*05d4*/ 	.word	0x00000dd0
        /*05d8*/ 	.word	0x000000ff
        /*05dc*/ 	.word	0x00000268
        /*05e0*/ 	.short	0x0100
        /*05e2*/ 	.byte	0x08
	.zero		1


	//   ....[79]....
        /*05e4*/ 	.word	0x00000de0
        /*05e8*/ 	.word	0x000000ff
        /*05ec*/ 	.word	0x00000278
        /*05f0*/ 	.short	0x0100
        /*05f2*/ 	.byte	0x08
	.zero		1


	//   ....[80]....
        /*05f4*/ 	.word	0x00000f00
        /*05f8*/ 	.word	0x000000ff
        /*05fc*/ 	.word	0x00000280
        /*0600*/ 	.short	0x0100
        /*0602*/ 	.byte	0x09
	.zero		1


	//   ....[81]....
        /*0604*/ 	.word	0x00000f10
        /*0608*/ 	.word	0x000000ff
        /*060c*/ 	.word	0x000002a0
        /*0610*/ 	.short	0x0100
        /*0612*/ 	.byte	0x09
	.zero		1


	//   ....[82]....
        /*0614*/ 	.word	0x00000f20
        /*0618*/ 	.word	0x000000ff
        /*061c*/ 	.word	0x00000288
        /*0620*/ 	.short	0x0100
        /*0622*/ 	.byte	0x09
	.zero		1


	//   ....[83]....
        /*0624*/ 	.word	0x00000f30
        /*0628*/ 	.word	0x000000ff
        /*062c*/ 	.word	0x000002a8
        /*0630*/ 	.short	0x0100
        /*0632*/ 	.byte	0x09
	.zero		1


	//   ....[84]....
        /*0634*/ 	.word	0x00000f40
        /*0638*/ 	.word	0x000000ff
        /*063c*/ 	.word	0x00000290
        /*0640*/ 	.short	0x0100
        /*0642*/ 	.byte	0x09
	.zero		1


	//   ....[85]....
        /*0644*/ 	.word	0x00000f50
        /*0648*/ 	.word	0x000000ff
        /*064c*/ 	.word	0x000002b0
        /*0650*/ 	.short	0x0100
        /*0652*/ 	.byte	0x09
	.zero		1


	//   ....[86]....
        /*0654*/ 	.word	0x00000f60
        /*0658*/ 	.word	0x000000ff
        /*065c*/ 	.word	0x00000298
        /*0660*/ 	.short	0x0100
        /*0662*/ 	.byte	0x09
	.zero		1


	//   ....[87]....
        /*0664*/ 	.word	0x00000f70
        /*0668*/ 	.word	0x000000ff
        /*066c*/ 	.word	0x000002b8
        /*0670*/ 	.short	0x0100
        /*0672*/ 	.byte	0x09
	.zero		1


	//   ....[88]....
        /*0674*/ 	.word	0x00001060
        /*0678*/ 	.word	0x000000ff
        /*067c*/ 	.word	0x000002c0
        /*0680*/ 	.short	0x0100
        /*0682*/ 	.byte	0x08
	.zero		1


	//   ....[89]....
        /*0684*/ 	.word	0x00001070
        /*0688*/ 	.word	0x000000ff
        /*068c*/ 	.word	0x000002d0
        /*0690*/ 	.short	0x0100
        /*0692*/ 	.byte	0x08
	.zero		1


	//   ....[90]....
        /*0694*/ 	.word	0x00001080
        /*0698*/ 	.word	0x000000ff
        /*069c*/ 	.word	0x000002c8
        /*06a0*/ 	.short	0x0100
        /*06a2*/ 	.byte	0x08
	.zero		1


	//   ....[91]....
        /*06a4*/ 	.word	0x00001090
        /*06a8*/ 	.word	0x000000ff
        /*06ac*/ 	.word	0x000002d8
        /*06b0*/ 	.short	0x0100
        /*06b2*/ 	.byte	0x08
	.zero		1


	//   ....[92]....
        /*06b4*/ 	.word	0x00001180
        /*06b8*/ 	.word	0x000000ff
        /*06bc*/ 	.word	0x000002e0
        /*06c0*/ 	.short	0x0100
        /*06c2*/ 	.byte	0x06
	.zero		1


	//   ....[93]....
        /*06c4*/ 	.word	0x00001b70
        /*06c8*/ 	.word	0x00000003
        /*06cc*/ 	.word	0x000002d0
        /*06d0*/ 	.short	0x010a
        /*06d2*/ 	.byte	0xff
	.zero		1


	//   ....[94]....
        /*06d4*/ 	.word	0x00001ba0
        /*06d8*/ 	.word	0x00000003
        /*06dc*/ 	.word	0x000002c0
        /*06e0*/ 	.short	0x0101
        /*06e2*/ 	.byte	0xff
	.zero		1


	//   ....[95]....
        /*06e4*/ 	.word	0x00001ca0
        /*06e8*/ 	.word	0x000000ff
        /*06ec*/ 	.word	0x00000120
        /*06f0*/ 	.short	0x010a
        /*06f2*/ 	.byte	0x08
	.zero		1


	//   ....[96]....
        /*06f4*/ 	.word	0x00001d70
        /*06f8*/ 	.word	0x000000ff
        /*06fc*/ 	.word	0x00000120
        /*0700*/ 	.short	0x010a
        /*0702*/ 	.byte	0x21
	.zero		1


	//   ....[97]....
        /*0704*/ 	.word	0x00001f20
        /*0708*/ 	.word	0x000000ff
        /*070c*/ 	.word	0x00000120
        /*0710*/ 	.short	0x010a
        /*0712*/ 	.byte	0x08
	.zero		1


	//   ....[98]....
        /*0714*/ 	.word	0x00002040
        /*0718*/ 	.word	0x000000ff
        /*071c*/ 	.word	0x00000258
        /*0720*/ 	.short	0x0101
        /*0722*/ 	.byte	0x04
	.zero		1


	//   ....[99]....
        /*0724*/ 	.word	0x00002050
        /*0728*/ 	.word	0x000000ff
        /*072c*/ 	.word	0x00000120
        /*0730*/ 	.short	0x010a
        /*0732*/ 	.byte	0x08
	.zero		1


	//   ....[100]....
        /*0734*/ 	.word	0x000020d0
        /*0738*/ 	.word	0x000000ff
        /*073c*/ 	.word	0x00000120
        /*0740*/ 	.short	0x010a
        /*0742*/ 	.byte	0x11
	.zero		1


	//   ....[101]....
        /*0744*/ 	.word	0x00002260
        /*0748*/ 	.word	0x000000ff
        /*074c*/ 	.word	0x00000120
        /*0750*/ 	.short	0x010a
        /*0752*/ 	.byte	0x08
	.zero		1


	//   ....[102]....
        /*0754*/ 	.word	0x000023b0
        /*0758*/ 	.word	0x00000002
        /*075c*/ 	.word	0x00000260
        /*0760*/ 	.short	0x010a
        /*0762*/ 	.byte	0xff
	.zero		1


	//   ....[103]....
        /*0764*/ 	.word	0x00002470
        /*0768*/ 	.word	0x00000002
        /*076c*/ 	.word	0x00000000
        /*0770*/ 	.short	0x0101
        /*0772*/ 	.byte	0xff
	.zero		1


	//   ....[104]....
        /*0774*/ 	.word	0x000029d0
        /*0778*/ 	.word	0x000000ff
        /*077c*/ 	.word	0x00000000
        /*0780*/ 	.short	0x010a
        /*0782*/ 	.byte	0x05
	.zero		1


	//   ....[105]....
        /*0784*/ 	.word	0x00002a60
        /*0788*/ 	.word	0x000000ff
        /*078c*/ 	.word	0x00000000
        /*0790*/ 	.short	0x010a
        /*0792*/ 	.byte	0x05
	.zero		1


	//   ....[106]....
        /*0794*/ 	.word	0x00002af0
        /*0798*/ 	.word	0x000000ff
        /*079c*/ 	.word	0x00000000
        /*07a0*/ 	.short	0x010a
        /*07a2*/ 	.byte	0x05
	.zero		1


	//   ....[107]....
        /*07a4*/ 	.word	0x00002b80
        /*07a8*/ 	.word	0x000000ff
        /*07ac*/ 	.word	0x00000000
        /*07b0*/ 	.short	0x010a
        /*07b2*/ 	.byte	0x05
	.zero		1


	//   ....[108]....
        /*07b4*/ 	.word	0x00002c10
        /*07b8*/ 	.word	0x000000ff
        /*07bc*/ 	.word	0x00000000
        /*07c0*/ 	.short	0x010a
        /*07c2*/ 	.byte	0x05
	.zero		1


	//   ....[109]....
        /*07c4*/ 	.word	0x00002ca0
        /*07c8*/ 	.word	0x000000ff
        /*07cc*/ 	.word	0x00000000
        /*07d0*/ 	.short	0x010a
        /*07d2*/ 	.byte	0x05
	.zero		1


	//   ....[110]....
        /*07d4*/ 	.word	0x00002d30
        /*07d8*/ 	.word	0x000000ff
        /*07dc*/ 	.word	0x00000000
        /*07e0*/ 	.short	0x010a
        /*07e2*/ 	.byte	0x05
	.zero		1


	//   ....[111]....
        /*07e4*/ 	.word	0x00002dc0
        /*07e8*/ 	.word	0x000000ff
        /*07ec*/ 	.word	0x00000000
        /*07f0*/ 	.short	0x010a
        /*07f2*/ 	.byte	0x05
	.zero		1


	//   ....[112]....
        /*07f4*/ 	.word	0x00002e50
        /*07f8*/ 	.word	0x000000ff
        /*07fc*/ 	.word	0x00000000
        /*0800*/ 	.short	0x010a
        /*0802*/ 	.byte	0x05
	.zero		1


	//   ....[113]....
        /*0804*/ 	.word	0x00002ee0
        /*0808*/ 	.word	0x000000ff
        /*080c*/ 	.word	0x00000000
        /*0810*/ 	.short	0x010a
        /*0812*/ 	.byte	0x05
	.zero		1


	//   ....[114]....
        /*0814*/ 	.word	0x00002f70
        /*0818*/ 	.word	0x000000ff
        /*081c*/ 	.word	0x00000000
        /*0820*/ 	.short	0x010a
        /*0822*/ 	.byte	0x05
	.zero		1


	//   ....[115]....
        /*0824*/ 	.word	0x00003000
        /*0828*/ 	.word	0x000000ff
        /*082c*/ 	.word	0x00000000
        /*0830*/ 	.short	0x010a
        /*0832*/ 	.byte	0x05
	.zero		1


	//   ....[116]....
        /*0834*/ 	.word	0x00003090
        /*0838*/ 	.word	0x000000ff
        /*083c*/ 	.word	0x00000000
        /*0840*/ 	.short	0x010a
        /*0842*/ 	.byte	0x05
	.zero		1


	//   ....[117]....
        /*0844*/ 	.word	0x00003120
        /*0848*/ 	.word	0x000000ff
        /*084c*/ 	.word	0x00000000
        /*0850*/ 	.short	0x010a
        /*0852*/ 	.byte	0x05
	.zero		1


	//   ....[118]....
        /*0854*/ 	.word	0x000031b0
        /*0858*/ 	.word	0x000000ff
        /*085c*/ 	.word	0x00000000
        /*0860*/ 	.short	0x010a
        /*0862*/ 	.byte	0x05
	.zero		1


	//   ....[119]....
        /*0864*/ 	.word	0x00003240
        /*0868*/ 	.word	0x000000ff
        /*086c*/ 	.word	0x00000000
        /*0870*/ 	.short	0x010a
        /*0872*/ 	.byte	0x05
	.zero		1


	//   ....[120]....
        /*0874*/ 	.word	0x000032d0
        /*0878*/ 	.word	0x000000ff
        /*087c*/ 	.word	0x00000000
        /*0880*/ 	.short	0x010a
        /*0882*/ 	.byte	0x05
	.zero		1


	//   ....[121]....
        /*0884*/ 	.word	0x00003360
        /*0888*/ 	.word	0x000000ff
        /*088c*/ 	.word	0x00000000
        /*0890*/ 	.short	0x010a
        /*0892*/ 	.byte	0x05
	.zero		1


	//   ....[122]....
        /*0894*/ 	.word	0x000033f0
        /*0898*/ 	.word	0x000000ff
        /*089c*/ 	.word	0x00000000
        /*08a0*/ 	.short	0x010a
        /*08a2*/ 	.byte	0x05
	.zero		1


	//   ....[123]....
        /*08a4*/ 	.word	0x00003480
        /*08a8*/ 	.word	0x000000ff
        /*08ac*/ 	.word	0x00000000
        /*08b0*/ 	.short	0x010a
        /*08b2*/ 	.byte	0x05
	.zero		1


	//   ....[124]....
        /*08b4*/ 	.word	0x00003510
        /*08b8*/ 	.word	0x000000ff
        /*08bc*/ 	.word	0x00000000
        /*08c0*/ 	.short	0x010a
        /*08c2*/ 	.byte	0x05
	.zero		1


	//   ....[125]....
        /*08c4*/ 	.word	0x000035a0
        /*08c8*/ 	.word	0x000000ff
        /*08cc*/ 	.word	0x00000000
        /*08d0*/ 	.short	0x010a
        /*08d2*/ 	.byte	0x05
	.zero		1


	//   ....[126]....
        /*08d4*/ 	.word	0x00003630
        /*08d8*/ 	.word	0x000000ff
        /*08dc*/ 	.word	0x00000000
        /*08e0*/ 	.short	0x010a
        /*08e2*/ 	.byte	0x05
	.zero		1


	//   ....[127]....
        /*08e4*/ 	.word	0x000036c0
        /*08e8*/ 	.word	0x000000ff
        /*08ec*/ 	.word	0x00000000
        /*08f0*/ 	.short	0x010a
        /*08f2*/ 	.byte	0x05
	.zero		1


	//   ....[128]....
        /*08f4*/ 	.word	0x00003750
        /*08f8*/ 	.word	0x000000ff
        /*08fc*/ 	.word	0x00000000
        /*0900*/ 	.short	0x010a
        /*0902*/ 	.byte	0x05
	.zero		1


	//   ....[129]....
        /*0904*/ 	.word	0x000037e0
        /*0908*/ 	.word	0x000000ff
        /*090c*/ 	.word	0x00000000
        /*0910*/ 	.short	0x010a
        /*0912*/ 	.byte	0x05
	.zero		1


	//   ....[130]....
        /*0914*/ 	.word	0x00003870
        /*0918*/ 	.word	0x000000ff
        /*091c*/ 	.word	0x00000000
        /*0920*/ 	.short	0x010a
        /*0922*/ 	.byte	0x05
	.zero		1


	//   ....[131]....
        /*0924*/ 	.word	0x00003900
        /*0928*/ 	.word	0x000000ff
        /*092c*/ 	.word	0x00000000
        /*0930*/ 	.short	0x010a
        /*0932*/ 	.byte	0x05
	.zero		1


	//   ....[132]....
        /*0934*/ 	.word	0x00003990
        /*0938*/ 	.word	0x000000ff
        /*093c*/ 	.word	0x00000000
        /*0940*/ 	.short	0x010a
        /*0942*/ 	.byte	0x05
	.zero		1


	//   ....[133]....
        /*0944*/ 	.word	0x00003a20
        /*0948*/ 	.word	0x000000ff
        /*094c*/ 	.word	0x00000000
        /*0950*/ 	.short	0x010a
        /*0952*/ 	.byte	0x05
	.zero		1


	//   ....[134]....
        /*0954*/ 	.word	0x00003ab0
        /*0958*/ 	.word	0x000000ff
        /*095c*/ 	.word	0x00000000
        /*0960*/ 	.short	0x010a
        /*0962*/ 	.byte	0x05
	.zero		1


	//   ....[135]....
        /*0964*/ 	.word	0x00003b40
        /*0968*/ 	.word	0x000000ff
        /*096c*/ 	.word	0x00000000
        /*0970*/ 	.short	0x010a
        /*0972*/ 	.byte	0x05
	.zero		1


	//   ....[136]....
        /*0974*/ 	.word	0x00003bd0
        /*0978*/ 	.word	0x000000ff
        /*097c*/ 	.word	0x00000000
        /*0980*/ 	.short	0x010a
        /*0982*/ 	.byte	0x05
	.zero		1


	//   ....[137]....
        /*0984*/ 	.word	0x00003c60
        /*0988*/ 	.word	0x000000ff
        /*098c*/ 	.word	0x00000000
        /*0990*/ 	.short	0x010a
        /*0992*/ 	.byte	0x05
	.zero		1


	//   ....[138]....
        /*0994*/ 	.word	0x00003cf0
        /*0998*/ 	.word	0x000000ff
        /*099c*/ 	.word	0x00000000
        /*09a0*/ 	.short	0x010a
        /*09a2*/ 	.byte	0x05
	.zero		1


	//   ....[139]....
        /*09a4*/ 	.word	0x00003d90
        /*09a8*/ 	.word	0x00000000
        /*09ac*/ 	.word	0x00000000
        /*09b0*/ 	.short	0x010a
        /*09b2*/ 	.byte	0xff
	.zero		1


	//   ....[140]....
        /*09b4*/ 	.word	0x00003ec0
        /*09b8*/ 	.word	0x00000000
        /*09bc*/ 	.word	0x000002c0
        /*09c0*/ 	.short	0x010a
        /*09c2*/ 	.byte	0xff
	.zero		1


	//   ....[141]....
        /*09c4*/ 	.word	0x00003f30
        /*09c8*/ 	.word	0x00000004
        /*09cc*/ 	.word	0x00000000
        /*09d0*/ 	.short	0x0101
        /*09d2*/ 	.byte	0xff
	.zero		1


	//   ....[142]....
        /*09d4*/ 	.word	0x00003f50
        /*09d8*/ 	.word	0x000000ff
        /*09dc*/ 	.word	0x00000270
        /*09e0*/ 	.short	0x010a
        /*09e2*/ 	.byte	0x05
	.zero		1


	//   ....[143]....
        /*09e4*/ 	.word	0x00004070
        /*09e8*/ 	.word	0x00000000
        /*09ec*/ 	.word	0x00000260
        /*09f0*/ 	.short	0x010a
        /*09f2*/ 	.byte	0xff
	.zero		1


	//   ....[144]....
        /*09f4*/ 	.word	0x00004170
        /*09f8*/ 	.word	0x00000000
        /*09fc*/ 	.word	0x00000000
        /*0a00*/ 	.short	0x0101
        /*0a02*/ 	.byte	0xff
	.zero		1


	//   ....[145]....
        /*0a04*/ 	.word	0x00004200
        /*0a08*/ 	.word	0x000000ff
        /*0a0c*/ 	.word	0x00000270
        /*0a10*/ 	.short	0x0106
        /*0a12*/ 	.byte	0x05
	.zero		1


	//   ....[146]....
        /*0a14*/ 	.word	0x00004220
        /*0a18*/ 	.word	0x000000ff
        /*0a1c*/ 	.word	0x00000270
        /*0a20*/ 	.short	0x010a
        /*0a22*/ 	.byte	0x05
	.zero		1


	//   ....[147]....
        /*0a24*/ 	.word	0x000042b0
        /*0a28*/ 	.word	0x000000ff
        /*0a2c*/ 	.word	0x00000270
        /*0a30*/ 	.short	0x0106
        /*0a32*/ 	.byte	0x04
	.zero		1


	//   ....[148]....
        /*0a34*/ 	.word	0x000042f0
        /*0a38*/ 	.word	0x00000000
        /*0a3c*/ 	.word	0x00000270
        /*0a40*/ 	.short	0x010a
        /*0a42*/ 	.byte	0xff
	.zero		1


	//   ....[149]....
        /*0a44*/ 	.word	0x00004530
        /*0a48*/ 	.word	0x000000ff
        /*0a4c*/ 	.word	0x00000008
        /*0a50*/ 	.short	0x010a
        /*0a52*/ 	.byte	0x06
	.zero		1


	//   ....[150]....
        /*0a54*/ 	.word	0x00004550
        /*0a58*/ 	.word	0x000000ff
        /*0a5c*/ 	.word	0x00000008
        /*0a60*/ 	.short	0x010a
        /*0a62*/ 	.byte	0x06
	.zero		1


	//   ....[151]....
        /*0a64*/ 	.word	0x000046e0
        /*0a68*/ 	.word	0x000000ff
        /*0a6c*/ 	.word	0x00000008
        /*0a70*/ 	.short	0x010a
        /*0a72*/ 	.byte	0x06
	.zero		1


	//   ....[152]....
        /*0a74*/ 	.word	0x00004700
        /*0a78*/ 	.word	0x000000ff
        /*0a7c*/ 	.word	0x00000008
        /*0a80*/ 	.short	0x010a
        /*0a82*/ 	.byte	0x06
	.zero		1


	//   ....[153]....
        /*0a84*/ 	.word	0x000047c0
        /*0a88*/ 	.word	0x000000ff
        /*0a8c*/ 	.word	0x00000000
        /*0a90*/ 	.short	0x0101
        /*0a92*/ 	.byte	0x07
	.zero		1


	//   ....[154]....
        /*0a94*/ 	.word	0x00004ac0
        /*0a98*/ 	.word	0x00000000
        /*0a9c*/ 	.word	0x00000260
        /*0aa0*/ 	.short	0x010a
        /*0aa2*/ 	.byte	0xff
	.zero		1


	//   ....[155]....
        /*0aa4*/ 	.word	0x00004b80
        /*0aa8*/ 	.word	0x00000000
        /*0aac*/ 	.word	0x00000000
        /*0ab0*/ 	.short	0x0101
        /*0ab2*/ 	.byte	0xff
	.zero		1


	//   ....[156]....
        /*0ab4*/ 	.word	0x00004c40
        /*0ab8*/ 	.word	0x000000ff
        /*0abc*/ 	.word	0x00000000
        /*0ac0*/ 	.short	0x010a
        /*0ac2*/ 	.byte	0x06
	.zero		1


	//   ....[157]....
        /*0ac4*/ 	.word	0x00004c50
        /*0ac8*/ 	.word	0x000000ff
        /*0acc*/ 	.word	0x000002a0
        /*0ad0*/ 	.short	0x010a
        /*0ad2*/ 	.byte	0x0a
	.zero		1


	//   ....[158]....
        /*0ad4*/ 	.word	0x00004d00
        /*0ad8*/ 	.word	0x000000ff
        /*0adc*/ 	.word	0x00000000
        /*0ae0*/ 	.short	0x010a
        /*0ae2*/ 	.byte	0x09
	.zero		1


	//   ....[159]....
        /*0ae4*/ 	.word	0x00004e40
        /*0ae8*/ 	.word	0x000000ff
        /*0aec*/ 	.word	0x00000000
        /*0af0*/ 	.short	0x010a
        /*0af2*/ 	.byte	0x06
	.zero		1


	//   ....[160]....
        /*0af4*/ 	.word	0x00005090
        /*0af8*/ 	.word	0x000000ff
        /*0afc*/ 	.word	0x00000000
        /*0b00*/ 	.short	0x010a
        /*0b02*/ 	.byte	0x07
	.zero		1


	//   ....[161]....
        /*0b04*/ 	.word	0x00005120
        /*0b08*/ 	.word	0x000000ff
        /*0b0c*/ 	.word	0x00000000
        /*0b10*/ 	.short	0x010a
        /*0b12*/ 	.byte	0x07
	.zero		1


	//   ....[162]....
        /*0b14*/ 	.word	0x000051b0
        /*0b18*/ 	.word	0x000000ff
        /*0b1c*/ 	.word	0x00000000
        /*0b20*/ 	.short	0x010a
        /*0b22*/ 	.byte	0x07
	.zero		1


	//   ....[163]....
        /*0b24*/ 	.word	0x00005250
        /*0b28*/ 	.word	0x00000000
        /*0b2c*/ 	.word	0x00000000
        /*0b30*/ 	.short	0x010a
        /*0b32*/ 	.byte	0xff
	.zero		1


	//   ....[164]....
        /*0b34*/ 	.word	0x00005290
        /*0b38*/ 	.word	0x00000000
        /*0b3c*/ 	.word	0x00000000
        /*0b40*/ 	.short	0x010a
        /*0b42*/ 	.byte	0xff
	.zero		1


	//   ....[165]....
        /*0b44*/ 	.word	0x00005300
        /*0b48*/ 	.word	0x000000ff
        /*0b4c*/ 	.word	0x00000000
        /*0b50*/ 	.short	0x0101
        /*0b52*/ 	.byte	0x05
	.zero		1


	//   ....[166]....
        /*0b54*/ 	.word	0x00005340
        /*0b58*/ 	.word	0x000000ff
        /*0b5c*/ 	.word	0x000002e0
        /*0b60*/ 	.short	0x010a
        /*0b62*/ 	.byte	0x08
	.zero		1


	//   ....[167]....
        /*0b64*/ 	.word	0x00005390
        /*0b68*/ 	.word	0x000000ff
        /*0b6c*/ 	.word	0x00000000
        /*0b70*/ 	.short	0x0101
        /*0b72*/ 	.byte	0x05
	.zero		1


	//   ....[168]....
        /*0b74*/ 	.word	0x000057a0
        /*0b78*/ 	.word	0x00000000
        /*0b7c*/ 	.word	0x00000260
        /*0b80*/ 	.short	0x010a
        /*0b82*/ 	.byte	0xff
	.zero		1


	//   ....[169]....
        /*0b84*/ 	.word	0x00005890
        /*0b88*/ 	.word	0x00000000
        /*0b8c*/ 	.word	0x00000000
        /*0b90*/ 	.short	0x0101
        /*0b92*/ 	.byte	0xff
	.zero		1


	//   ....[170]....
        /*0b94*/ 	.word	0x00005bb0
        /*0b98*/ 	.word	0x000000ff
        /*0b9c*/ 	.word	0x00000258
        /*0ba0*/ 	.short	0x010a
        /*0ba2*/ 	.byte	0x06
	.zero		1


	//   ....[171]....
        /*0ba4*/ 	.word	0x00005d30
        /*0ba8*/ 	.word	0x000000ff
        /*0bac*/ 	.word	0x00000248
        /*0bb0*/ 	.short	0x010a
        /*0bb2*/ 	.byte	0x06
	.zero		1


	//   ....[172]....
        /*0bb4*/ 	.word	0x00006060
        /*0bb8*/ 	.word	0x000000ff
        /*0bbc*/ 	.word	0x00000240
        /*0bc0*/ 	.short	0x010b
        /*0bc2*/ 	.byte	0x06
	.zero		1


	//   ....[173]....
        /*0bc4*/ 	.word	0x00006080
        /*0bc8*/ 	.word	0x000000ff
        /*0bcc*/ 	.word	0x00000000
        /*0bd0*/ 	.short	0x0101
        /*0bd2*/ 	.byte	0x25
	.zero		1


	//   ....[174]....
        /*0bd4*/ 	.word	0x000060c0
        /*0bd8*/ 	.word	0x00000000
        /*0bdc*/ 	.word	0x00000248
        /*0be0*/ 	.short	0x010a
        /*0be2*/ 	.byte	0xff
	.zero		1


	//   ....[175]....
        /*0be4*/ 	.word	0x00006430
        /*0be8*/ 	.word	0x00000000
        /*0bec*/ 	.word	0x00000260
        /*0bf0*/ 	.short	0x010a
        /*0bf2*/ 	.byte	0xff
	.zero		1


	//   ....[176]....
        /*0bf4*/ 	.word	0x00006540
        /*0bf8*/ 	.word	0x00000000
        /*0bfc*/ 	.word	0x00000000
        /*0c00*/ 	.short	0x0101
        /*0c02*/ 	.byte	0xff
	.zero		1


	//   ....[177]....
        /*0c04*/ 	.word	0x00006e80
        /*0c08*/ 	.word	0x000000ff
        /*0c0c*/ 	.word	0x00000240
        /*0c10*/ 	.short	0x010a
        /*0c12*/ 	.byte	0x2b
	.zero		1


	//   ....[178]....
        /*0c14*/ 	.word	0x00006ef0
        /*0c18*/ 	.word	0x00000071
        /*0c1c*/ 	.word	0x00000280
        /*0c20*/ 	.short	0x010a
        /*0c22*/ 	.byte	0xff
	.zero		1


	//   ....[179]....
        /*0c24*/ 	.word	0x00007040
        /*0c28*/ 	.word	0x000000ff
        /*0c2c*/ 	.word	0x00000240
        /*0c30*/ 	.short	0x010a
        /*0c32*/ 	.byte	0x2b
	.zero		1


	//   ....[180]....
        /*0c34*/ 	.word	0x00007120
        /*0c38*/ 	.word	0x000000ff
        /*0c3c*/ 	.word	0x00000000
        /*0c40*/ 	.short	0x0101
        /*0c42*/ 	.byte	0x04
	.zero		1


	//   ....[181]....
        /*0c44*/ 	.word	0x00007180
        /*0c48*/ 	.word	0x00000071
        /*0c4c*/ 	.word	0x00000280
        /*0c50*/ 	.short	0x010a
        /*0c52*/ 	.byte	0xff
	.zero		1


	//   ....[182]....
        /*0c54*/ 	.word	0x00007420
        /*0c58*/ 	.word	0x00000071
        /*0c5c*/ 	.word	0x00000000
        /*0c60*/ 	.short	0x0101
        /*0c62*/ 	.byte	0xff
	.zero		1


	//   ....[183]....
        /*0c64*/ 	.word	0x00007dc0
        /*0c68*/ 	.word	0x00000003
        /*0c6c*/ 	.word	0x000002d0
        /*0c70*/ 	.short	0x010a
        /*0c72*/ 	.byte	0xff
	.zero		1


	//   ....[184]....
        /*0c74*/ 	.word	0x00007e20
        /*0c78*/ 	.word	0x00000002
        /*0c7c*/ 	.word	0x00000120
        /*0c80*/ 	.short	0x010a
        /*0c82*/ 	.byte	0xff
	.zero		1


	//   ....[185]....
        /*0c84*/ 	.word	0x00007e80
        /*0c88*/ 	.word	0x00000002
        /*0c8c*/ 	.word	0x00000120
        /*0c90*/ 	.short	0x010a
        /*0c92*/ 	.byte	0xff
	.zero		1


	//   ....[186]....
        /*0c94*/ 	.word	0x00007ed0
        /*0c98*/ 	.word	0x00000002
        /*0c9c*/ 	.word	0x00000260
        /*0ca0*/ 	.short	0x010a
        /*0ca2*/ 	.byte	0xff
	.zero		1


	//   ....[187]....
        /*0ca4*/ 	.word	0x00007f30
        /*0ca8*/ 	.word	0x00000000
        /*0cac*/ 	.word	0x00000000
        /*0cb0*/ 	.short	0x010a
        /*0cb2*/ 	.byte	0xff
	.zero		1


	//   ....[188]....
        /*0cb4*/ 	.word	0x00007f90
        /*0cb8*/ 	.word	0x00000000
        /*0cbc*/ 	.word	0x00000000
        /*0cc0*/ 	.short	0x010a
        /*0cc2*/ 	.byte	0xff
	.zero		1


	//   ....[189]....
        /*0cc4*/ 	.word	0x00007ff0
        /*0cc8*/ 	.word	0x00000000
        /*0ccc*/ 	.word	0x00000000
        /*0cd0*/ 	.short	0x010a
        /*0cd2*/ 	.byte	0xff
	.zero		1


	//   ....[190]....
        /*0cd4*/ 	.word	0x00008050
        /*0cd8*/ 	.word	0x00000000
        /*0cdc*/ 	.word	0x00000000
        /*0ce0*/ 	.short	0x010a
        /*0ce2*/ 	.byte	0xff
	.zero		1


	//   ....[191]....
        /*0ce4*/ 	.word	0x000080b0
        /*0ce8*/ 	.word	0x00000000
        /*0cec*/ 	.word	0x00000000
        /*0cf0*/ 	.short	0x010a
        /*0cf2*/ 	.byte	0xff
	.zero		1


	//   ....[192]....
        /*0cf4*/ 	.word	0x00008110
        /*0cf8*/ 	.word	0x00000000
        /*0cfc*/ 	.word	0x00000000
        /*0d00*/ 	.short	0x010a
        /*0d02*/ 	.byte	0xff
	.zero		1


	//   ....[193]....
        /*0d04*/ 	.word	0x00008170
        /*0d08*/ 	.word	0x00000000
        /*0d0c*/ 	.word	0x00000000
        /*0d10*/ 	.short	0x010a
        /*0d12*/ 	.byte	0xff
	.zero		1


	//   ....[194]....
        /*0d14*/ 	.word	0x000081d0
        /*0d18*/ 	.word	0x00000000
        /*0d1c*/ 	.word	0x00000000
        /*0d20*/ 	.short	0x010a
        /*0d22*/ 	.byte	0xff
	.zero		1


	//   ....[195]....
        /*0d24*/ 	.word	0x00008230
        /*0d28*/ 	.word	0x00000000
        /*0d2c*/ 	.word	0x00000000
        /*0d30*/ 	.short	0x010a
        /*0d32*/ 	.byte	0xff
	.zero		1


	//   ....[196]....
        /*0d34*/ 	.word	0x00008290
        /*0d38*/ 	.word	0x00000000
        /*0d3c*/ 	.word	0x00000000
        /*0d40*/ 	.short	0x010a
        /*0d42*/ 	.byte	0xff
	.zero		1


	//   ....[197]....
        /*0d44*/ 	.word	0x000082f0
        /*0d48*/ 	.word	0x00000000
        /*0d4c*/ 	.word	0x00000000
        /*0d50*/ 	.short	0x010a
        /*0d52*/ 	.byte	0xff
	.zero		1


	//   ....[198]....
        /*0d54*/ 	.word	0x00008350
        /*0d58*/ 	.word	0x00000000
        /*0d5c*/ 	.word	0x00000000
        /*0d60*/ 	.short	0x010a
        /*0d62*/ 	.byte	0xff
	.zero		1


	//   ....[199]....
        /*0d64*/ 	.word	0x000083b0
        /*0d68*/ 	.word	0x00000000
        /*0d6c*/ 	.word	0x00000000
        /*0d70*/ 	.short	0x010a
        /*0d72*/ 	.byte	0xff
	.zero		1


	//   ....[200]....
        /*0d74*/ 	.word	0x00008410
        /*0d78*/ 	.word	0x00000000
        /*0d7c*/ 	.word	0x00000000
        /*0d80*/ 	.short	0x010a
        /*0d82*/ 	.byte	0xff
	.zero		1


	//   ....[201]....
        /*0d84*/ 	.word	0x00008470
        /*0d88*/ 	.word	0x00000000
        /*0d8c*/ 	.word	0x00000000
        /*0d90*/ 	.short	0x010a
        /*0d92*/ 	.byte	0xff
	.zero		1


	//   ....[202]....
        /*0d94*/ 	.word	0x000084d0
        /*0d98*/ 	.word	0x00000000
        /*0d9c*/ 	.word	0x00000000
        /*0da0*/ 	.short	0x010a
        /*0da2*/ 	.byte	0xff
	.zero		1


	//   ....[203]....
        /*0da4*/ 	.word	0x00008530
        /*0da8*/ 	.word	0x00000000
        /*0dac*/ 	.word	0x00000000
        /*0db0*/ 	.short	0x010a
        /*0db2*/ 	.byte	0xff
	.zero		1


	//   ....[204]....
        /*0db4*/ 	.word	0x00008590
        /*0db8*/ 	.word	0x00000000
        /*0dbc*/ 	.word	0x00000000
        /*0dc0*/ 	.short	0x010a
        /*0dc2*/ 	.byte	0xff
	.zero		1


	//   ....[205]....
        /*0dc4*/ 	.word	0x000085f0
        /*0dc8*/ 	.word	0x00000000
        /*0dcc*/ 	.word	0x00000000
        /*0dd0*/ 	.short	0x010a
        /*0dd2*/ 	.byte	0xff
	.zero		1


	//   ....[206]....
        /*0dd4*/ 	.word	0x00008650
        /*0dd8*/ 	.word	0x00000000
        /*0ddc*/ 	.word	0x00000000
        /*0de0*/ 	.short	0x010a
        /*0de2*/ 	.byte	0xff
	.zero		1


	//   ....[207]....
        /*0de4*/ 	.word	0x000086b0
        /*0de8*/ 	.word	0x00000000
        /*0dec*/ 	.word	0x00000000
        /*0df0*/ 	.short	0x010a
        /*0df2*/ 	.byte	0xff
	.zero		1


	//   ....[208]....
        /*0df4*/ 	.word	0x00008710
        /*0df8*/ 	.word	0x00000000
        /*0dfc*/ 	.word	0x00000000
        /*0e00*/ 	.short	0x010a
        /*0e02*/ 	.byte	0xff
	.zero		1


	//   ....[209]....
        /*0e04*/ 	.word	0x00008770
        /*0e08*/ 	.word	0x00000000
        /*0e0c*/ 	.word	0x00000000
        /*0e10*/ 	.short	0x010a
        /*0e12*/ 	.byte	0xff
	.zero		1


	//   ....[210]....
        /*0e14*/ 	.word	0x000087d0
        /*0e18*/ 	.word	0x00000000
        /*0e1c*/ 	.word	0x00000000
        /*0e20*/ 	.short	0x010a
        /*0e22*/ 	.byte	0xff
	.zero		1


	//   ....[211]....
        /*0e24*/ 	.word	0x00008830
        /*0e28*/ 	.word	0x00000000
        /*0e2c*/ 	.word	0x00000000
        /*0e30*/ 	.short	0x010a
        /*0e32*/ 	.byte	0xff
	.zero		1


	//   ....[212]....
        /*0e34*/ 	.word	0x00008890
        /*0e38*/ 	.word	0x00000000
        /*0e3c*/ 	.word	0x00000000
        /*0e40*/ 	.short	0x010a
        /*0e42*/ 	.byte	0xff
	.zero		1


	//   ....[213]....
        /*0e44*/ 	.word	0x000088f0
        /*0e48*/ 	.word	0x00000000
        /*0e4c*/ 	.word	0x00000000
        /*0e50*/ 	.short	0x010a
        /*0e52*/ 	.byte	0xff
	.zero		1


	//   ....[214]....
        /*0e54*/ 	.word	0x00008950
        /*0e58*/ 	.word	0x00000000
        /*0e5c*/ 	.word	0x00000000
        /*0e60*/ 	.short	0x010a
        /*0e62*/ 	.byte	0xff
	.zero		1


	//   ....[215]....
        /*0e64*/ 	.word	0x000089b0
        /*0e68*/ 	.word	0x00000000
        /*0e6c*/ 	.word	0x00000000
        /*0e70*/ 	.short	0x010a
        /*0e72*/ 	.byte	0xff
	.zero		1


	//   ....[216]....
        /*0e74*/ 	.word	0x00008a10
        /*0e78*/ 	.word	0x00000000
        /*0e7c*/ 	.word	0x00000000
        /*0e80*/ 	.short	0x010a
        /*0e82*/ 	.byte	0xff
	.zero		1


	//   ....[217]....
        /*0e84*/ 	.word	0x00008a70
        /*0e88*/ 	.word	0x00000000
        /*0e8c*/ 	.word	0x00000000
        /*0e90*/ 	.short	0x010a
        /*0e92*/ 	.byte	0xff
	.zero		1


	//   ....[218]....
        /*0e94*/ 	.word	0x00008ad0
        /*0e98*/ 	.word	0x00000000
        /*0e9c*/ 	.word	0x00000000
        /*0ea0*/ 	.short	0x010a
        /*0ea2*/ 	.byte	0xff
	.zero		1


	//   ....[219]....
        /*0ea4*/ 	.word	0x00008b30
        /*0ea8*/ 	.word	0x00000000
        /*0eac*/ 	.word	0x00000000
        /*0eb0*/ 	.short	0x010a
        /*0eb2*/ 	.byte	0xff
	.zero		1


	//   ....[220]....
        /*0eb4*/ 	.word	0x00008b90
        /*0eb8*/ 	.word	0x00000000
        /*0ebc*/ 	.word	0x00000000
        /*0ec0*/ 	.short	0x010a
        /*0ec2*/ 	.byte	0xff
	.zero		1


	//   ....[221]....
        /*0ec4*/ 	.word	0x00008bf0
        /*0ec8*/ 	.word	0x00000000
        /*0ecc*/ 	.word	0x00000000
        /*0ed0*/ 	.short	0x010a
        /*0ed2*/ 	.byte	0xff
	.zero		1


	//   ....[222]....
        /*0ed4*/ 	.word	0x00008c40
        /*0ed8*/ 	.word	0x00000000
        /*0edc*/ 	.word	0x000002c0
        /*0ee0*/ 	.short	0x010a
        /*0ee2*/ 	.byte	0xff
	.zero		1


	//   ....[223]....
        /*0ee4*/ 	.word	0x00008ca0
        /*0ee8*/ 	.word	0x00000000
        /*0eec*/ 	.word	0x00000270
        /*0ef0*/ 	.short	0x010a
        /*0ef2*/ 	.byte	0xff
	.zero		1


	//   ....[224]....
        /*0ef4*/ 	.word	0x00008cf0
        /*0ef8*/ 	.word	0x00000000
        /*0efc*/ 	.word	0x00000260
        /*0f00*/ 	.short	0x010a
        /*0f02*/ 	.byte	0xff
	.zero		1


	//   ....[225]....
        /*0f04*/ 	.word	0x00008d50
        /*0f08*/ 	.word	0x00000000
        /*0f0c*/ 	.word	0x00000270
        /*0f10*/ 	.short	0x010a
        /*0f12*/ 	.byte	0xff
	.zero		1


	//   ....[226]....
        /*0f14*/ 	.word	0x00008db0
        /*0f18*/ 	.word	0x00000004
        /*0f1c*/ 	.word	0x00000008
        /*0f20*/ 	.short	0x010a
        /*0f22*/ 	.byte	0xff
	.zero		1


	//   ....[227]....
        /*0f24*/ 	.word	0x00008e90
        /*0f28*/ 	.word	0x00000002
        /*0f2c*/ 	.word	0x00000008
        /*0f30*/ 	.short	0x010a
        /*0f32*/ 	.byte	0xff
	.zero		1


	//   ....[228]....
        /*0f34*/ 	.word	0x00008ee0
        /*0f38*/ 	.word	0x00000000
        /*0f3c*/ 	.word	0x00000260
        /*0f40*/ 	.short	0x010a
        /*0f42*/ 	.byte	0xff
	.zero		1


	//   ....[229]....
        /*0f44*/ 	.word	0x00008f40
        /*0f48*/ 	.word	0x00000000
        /*0f4c*/ 	.word	0x000002a0
        /*0f50*/ 	.short	0x010a
        /*0f52*/ 	.byte	0xff
	.zero		1


	//   ....[230]....
        /*0f54*/ 	.word	0x00008fa0
        /*0f58*/ 	.word	0x00000000
        /*0f5c*/ 	.word	0x00000000
        /*0f60*/ 	.short	0x010a
        /*0f62*/ 	.byte	0xff
	.zero		1


	//   ....[231]....
        /*0f64*/ 	.word	0x00009000
        /*0f68*/ 	.word	0x00000000
        /*0f6c*/ 	.word	0x00000000
        /*0f70*/ 	.short	0x010a
        /*0f72*/ 	.byte	0xff
	.zero		1


	//   ....[232]....
        /*0f74*/ 	.word	0x00009060
        /*0f78*/ 	.word	0x00000000
        /*0f7c*/ 	.word	0x00000000
        /*0f80*/ 	.short	0x010a
        /*0f82*/ 	.byte	0xff
	.zero		1


	//   ....[233]....
        /*0f84*/ 	.word	0x000090c0
        /*0f88*/ 	.word	0x00000000
        /*0f8c*/ 	.word	0x00000000
        /*0f90*/ 	.short	0x010a
        /*0f92*/ 	.byte	0xff
	.zero		1


	//   ....[234]....
        /*0f94*/ 	.word	0x00009120
        /*0f98*/ 	.word	0x00000000
        /*0f9c*/ 	.word	0x000002e0
        /*0fa0*/ 	.short	0x010a
        /*0fa2*/ 	.byte	0xff
	.zero		1


	//   ....[235]....
        /*0fa4*/ 	.word	0x00009170
        /*0fa8*/ 	.word	0x00000000
        /*0fac*/ 	.word	0x00000260
        /*0fb0*/ 	.short	0x010a
        /*0fb2*/ 	.byte	0xff
	.zero		1


	//   ....[236]....
        /*0fb4*/ 	.word	0x000091d0
        /*0fb8*/ 	.word	0x00000000
        /*0fbc*/ 	.word	0x00000258
        /*0fc0*/ 	.short	0x010a
        /*0fc2*/ 	.byte	0xff
	.zero		1


	//   ....[237]....
        /*0fc4*/ 	.word	0x00009230
        /*0fc8*/ 	.word	0x00000003
        /*0fcc*/ 	.word	0x00000248
        /*0fd0*/ 	.short	0x010a
        /*0fd2*/ 	.byte	0xff
	.zero		1


	//   ....[238]....
        /*0fd4*/ 	.word	0x00009280
        /*0fd8*/ 	.word	0x00000000
        /*0fdc*/ 	.word	0x00000260
        /*0fe0*/ 	.short	0x010a
        /*0fe2*/ 	.byte	0xff
	.zero		1


	//   ....[239]....
        /*0fe4*/ 	.word	0x000092e0
        /*0fe8*/ 	.word	0x00000000
        /*0fec*/ 	.word	0x00000240
        /*0ff0*/ 	.short	0x010a
        /*0ff2*/ 	.byte	0xff
	.zero		1


	//   ....[240]....
        /*0ff4*/ 	.word	0x00009330
        /*0ff8*/ 	.word	0x00000071
        /*0ffc*/ 	.word	0x00000280
        /*1000*/ 	.short	0x010a
        /*1002*/ 	.byte	0xff
	.zero		1


	//----- nvinfo : EIATTR_NUM_MBARRIERS
	.align		4
.L_47:
        /*1004*/ 	.byte	0x03, 0x38
        /*1006*/ 	.short	0x005d


	//----- nvinfo : EIATTR_EXIT_INSTR_OFFSETS
	.align		4
        /*1008*/ 	.byte	0x04, 0x1c
        /*100a*/ 	.short	(.L_49 - .L_48)


	//   ....[0]....
.L_48:
        /*100c*/ 	.word	0x00003dc0


	//   ....[1]....
        /*1010*/ 	.word	0x000042c0


	//   ....[2]....
        /*1014*/ 	.word	0x00004320


	//   ....[3]....
        /*1018*/ 	.word	0x000055c0


	//   ....[4]....
        /*101c*/ 	.word	0x000060f0


	//   ....[5]....
        /*1020*/ 	.word	0x00006130


	//   ....[6]....
        /*1024*/ 	.word	0x00007db0


	//----- nvinfo : EIATTR_MAX_THREADS
	.align		4
.L_49:
        /*1028*/ 	.byte	0x04, 0x05
        /*102a*/ 	.short	(.L_51 - .L_50)
.L_50:
        /*102c*/ 	.word	0x00000100
        /*1030*/ 	.word	0x00000001
        /*1034*/ 	.word	0x00000001


	//----- nvinfo : EIATTR_CRS_STACK_SIZE
	.align		4
.L_51:
        /*1038*/ 	.byte	0x04, 0x1e
        /*103a*/ 	.short	(.L_53 - .L_52)
.L_52:
        /*103c*/ 	.word	0x00000000


	//----- nvinfo : EIATTR_CBANK_PARAM_SIZE
	.align		4
.L_53:
        /*1040*/ 	.byte	0x03, 0x19
        /*1042*/ 	.short	0x0800


	//----- nvinfo : EIATTR_PARAM_CBANK
	.align		4
        /*1044*/ 	.byte	0x04, 0x0a
        /*1046*/ 	.short	(.L_55 - .L_54)
	.align		4
.L_54:
        /*1048*/ 	.word	index@(.nv.constant0._ZN7cutlass13device_kernelINS_4gemm6kernel13GemmUniversalIN4cute5tupleIJiiiiEEENS1_10collective13CollectiveMmaINS1_35MainloopSm100TmaUmmaWarpSpecializedILi36ELi2ELi4ENS5_IJNS4_1CILi2EEENSA_ILi1EEESC_EEEEENS5_IJNSA_ILi128EEENSA_ILi64EEESG_EEENS_12float_e4m3_tENS5_IJlSC_lEEESI_SJ_NS4_8TiledMMAINS4_8MMA_AtomIJNS4_10MMA_TraitsINS4_25SM100_MMA_F8F6F4_2x1SM_SSEJSI_SI_fSF_SG_NS4_17integral_constantINS4_4UMMA5MajorELSQ_0EEESR_NSO_INSP_7ScaleInELSS_0EEEST_EEEEEENS4_6LayoutINS5_IJSC_SC_SC_EEENS5_IJNSA_ILi0EEESY_SY_EEEEENS5_IJNS4_10UnderscoreES11_S11_EEEEENS4_18SM100_TMA_2SM_LOADENS4_14ComposedLayoutINS4_7SwizzleILi2ELi4ELi3EEENS4_18smem_ptr_flag_bitsILi8EEENSW_INS5_IJNSA_ILi8EEESG_EEENS5_IJSG_SC_EEEEEEEvNS4_8identityES14_S1E_vS1F_EENS_8epilogue10collective18CollectiveEpilogueINS1H_23Sm100TmaWarpSpecializedILi1ELi1ELi32ELb0ELb0EEEJNS5_IJSG_SG_SG_EEENS5_IJNSW_ISG_SC_EES1N_EEESI_SJ_SI_SJ_NS1H_6fusion15FusionCallbacksIS1L_NS1P_13LinCombEltActINS1H_6thread4ReLuESI_fSI_fLNS_15FloatRoundStyleE2EEES1M_S1O_JEEENS4_5SM1004TMEM4LOAD26SM100_TMEM_LOAD_32dp32b32xENS4_13SM90_TMA_LOADES1E_NS4_39AutoVectorizingCopyWithAssumedAlignmentILi128EEENS4_14SM90_TMA_STOREES1E_S23_S23_EEEvvEEEEvNT_6ParamsE)
        /*104c*/ 	.short	0x0380
        /*104e*/ 	.short	0x0800


	//----- nvinfo : EIATTR_SW_WAR
	.align		4
.L_55:
        /*1050*/ 	.byte	0x04, 0x36
        /*1052*/ 	.short	(.L_57 - .L_56)
.L_56:
        /*1054*/ 	.word	0x00000008
.L_57:


//--------------------- .nv.callgraph             --------------------------
	.section	.nv.callgraph,"",@"SHT_CUDA_CALLGRAPH"
	.align	4
	.sectionentsize	8
	.align		4
        /*0000*/ 	.word	0x00000000
	.align		4
        /*0004*/ 	.word	0xffffffff
	.align		4
        /*0008*/ 	.word	index@(_ZN7cutlass13device_kernelINS_4gemm6kernel13GemmUniversalIN4cute5tupleIJiiiiEEENS1_10collective13CollectiveMmaINS1_35MainloopSm100TmaUmmaWarpSpecializedILi36ELi2ELi4ENS5_IJNS4_1CILi2EEENSA_ILi1EEESC_EEEEENS5_IJNSA_ILi128EEENSA_ILi64EEESG_EEENS_12float_e4m3_tENS5_IJlSC_lEEESI_SJ_NS4_8TiledMMAINS4_8MMA_AtomIJNS4_10MMA_TraitsINS4_25SM100_MMA_F8F6F4_2x1SM_SSEJSI_SI_fSF_SG_NS4_17integral_constantINS4_4UMMA5MajorELSQ_0EEESR_NSO_INSP_7ScaleInELSS_0EEEST_EEEEEENS4_6LayoutINS5_IJSC_SC_SC_EEENS5_IJNSA_ILi0EEESY_SY_EEEEENS5_IJNS4_10UnderscoreES11_S11_EEEEENS4_18SM100_TMA_2SM_LOADENS4_14ComposedLayoutINS4_7SwizzleILi2ELi4ELi3EEENS4_18smem_ptr_flag_bitsILi8EEENSW_INS5_IJNSA_ILi8EEESG_EEENS5_IJSG_SC_EEEEEEEvNS4_8identityES14_S1E_vS1F_EENS_8epilogue10collective18CollectiveEpilogueINS1H_23Sm100TmaWarpSpecializedILi1ELi1ELi32ELb0ELb0EEEJNS5_IJSG_SG_SG_EEENS5_IJNSW_ISG_SC_EES1N_EEESI_SJ_SI_SJ_NS1H_6fusion15FusionCallbacksIS1L_NS1P_13LinCombEltActINS1H_6thread4ReLuESI_fSI_fLNS_15FloatRoundStyleE2EEES1M_S1O_JEEENS4_5SM1004TMEM4LOAD26SM100_TMEM_LOAD_32dp32b32xENS4_13SM90_TMA_LOADES1E_NS4_39AutoVectorizingCopyWithAssumedAlignmentILi128EEENS4_14SM90_TMA_STOREES1E_S23_S23_EEEvvEEEEvNT_6ParamsE)
	.align		4
        /*000c*/ 	.word	index@(__assertfail)
	.align		4
        /*0010*/ 	.word	0x00000000
	.align		4
        /*0014*/ 	.word	0xfffffffe
	.align		4
        /*0018*/ 	.word	0x00000000
	.align		4
        /*001c*/ 	.word	0xfffffffd
	.align		4
        /*0020*/ 	.word	0x00000000
	.align		4
        /*0024*/ 	.word	0xfffffffc


//--------------------- .nv.constant4             --------------------------
	.section	.nv.constant4,"a",@progbits
	.align	8
	.align		8
.nv.constant4:
        /*0000*/ 	.dword	__assertfail
	.align		8
        /*0008*/ 	.dword	__unnamed_1
	.align		8
        /*0010*/ 	.dword	__unnamed_2
	.align		8
        /*0018*/ 	.dword	_ZN39_INTERNAL_02fe0da5_4_k_cu_d1778b59_27134cuda3std3__45__cpo5beginE
	.align		8
        /*0020*/ 	.dword	_ZN39_INTERNAL_02fe0da5_4_k_cu_d1778b59_27134cuda3std3__45__cpo3endE
	.align		8
        /*0028*/ 	.dword	_ZN39_INTERNAL_02fe0da5_4_k_cu_d1778b59_27134cuda3std3__45__cpo6cbeginE
	.align		8
        /*0030*/ 	.dword	_ZN39_INTERNAL_02fe0da5_4_k_cu_d1778b59_27134cuda3std3__45__cpo4cendE
	.align		8
        /*0038*/ 	.dword	_ZN39_INTERNAL_02fe0da5_4_k_cu_d1778b59_27134cuda3std3__441_GLOBAL__N__02fe0da5_4_k_cu_d1778b59_27136ignoreE
	.align		8
        /*0040*/ 	.dword	_ZN39_INTERNAL_02fe0da5_4_k_cu_d1778b59_27134cuda3std3__419piecewise_constructE
	.align		8
        /*0048*/ 	.dword	_ZN39_INTERNAL_02fe0da5_4_k_cu_d1778b59_27134cuda3std3__48in_placeE
	.align		8
        /*0050*/ 	.dword	_ZN39_INTERNAL_02fe0da5_4_k_cu_d1778b59_27134cuda3std6ranges3__45__cpo4swapE
	.align		8
        /*0058*/ 	.dword	_ZN39_INTERNAL_02fe0da5_4_k_cu_d1778b59_27134cuda3std6ranges3__45__cpo9iter_moveE
	.align		8
        /*0060*/ 	.dword	_ZN39_INTERNAL_02fe0da5_4_k_cu_d1778b59_27134cute7productE
	.align		8
        /*0068*/ 	.dword	_ZN39_INTERNAL_02fe0da5_4_k_cu_d1778b59_27134cute1_E
	.align		8
        /*0070*/ 	.dword	$str$25
	.align		8
        /*0078*/ 	.dword	$str$26
	.align		8
        /*0080*/ 	.dword	$str$27
	.align		8
        /*0088*/ 	.dword	$str$28


//--------------------- .text._ZN7cutlass13device_kernelINS_4gemm6kernel13GemmUniversalIN4cute5tupleIJiiiiEEENS1_10collective13CollectiveMmaINS1_35MainloopSm100TmaUmmaWarpSpecializedILi36ELi2ELi4ENS5_IJNS4_1CILi2EEENSA_ILi1EEESC_EEEEENS5_IJNSA_ILi128EEENSA_ILi64EEESG_EEENS_12float_e4m3_tENS5_IJlSC_lEEESI_SJ_NS4_8TiledMMAINS4_8MMA_AtomIJNS4_10MMA_TraitsINS4_25SM100_MMA_F8F6F4_2x1SM_SSEJSI_SI_fSF_SG_NS4_17integral_constantINS4_4UMMA5MajorELSQ_0EEESR_NSO_INSP_7ScaleInELSS_0EEEST_EEEEEENS4_6LayoutINS5_IJSC_SC_SC_EEENS5_IJNSA_ILi0EEESY_SY_EEEEENS5_IJNS4_10UnderscoreES11_S11_EEEEENS4_18SM100_TMA_2SM_LOADENS4_14ComposedLayoutINS4_7SwizzleILi2ELi4ELi3EEENS4_18smem_ptr_flag_bitsILi8EEENSW_INS5_IJNSA_ILi8EEESG_EEENS5_IJSG_SC_EEEEEEEvNS4_8identityES14_S1E_vS1F_EENS_8epilogue10collective18CollectiveEpilogueINS1H_23Sm100TmaWarpSpecializedILi1ELi1ELi32ELb0ELb0EEEJNS5_IJSG_SG_SG_EEENS5_IJNSW_ISG_SC_EES1N_EEESI_SJ_SI_SJ_NS1H_6fusion15FusionCallbacksIS1L_NS1P_13LinCombEltActINS1H_6thread4ReLuESI_fSI_fLNS_15FloatRoundStyleE2EEES1M_S1O_JEEENS4_5SM1004TMEM4LOAD26SM100_TMEM_LOAD_32dp32b32xENS4_13SM90_TMA_LOADES1E_NS4_39AutoVectorizingCopyWithAssumedAlignmentILi128EEENS4_14SM90_TMA_STOREES1E_S23_S23_EEEvvEEEEvNT_6ParamsE --------------------------
	.section	.text._ZN7cutlass13device_kernelINS_4gemm6kernel13GemmUniversalIN4cute5tupleIJiiiiEEENS1_10collective13CollectiveMmaINS1_35MainloopSm100TmaUmmaWarpSpecializedILi36ELi2ELi4ENS5_IJNS4_1CILi2EEENSA_ILi1EEESC_EEEEENS5_IJNSA_ILi128EEENSA_ILi64EEESG_EEENS_12float_e4m3_tENS5_IJlSC_lEEESI_SJ_NS4_8TiledMMAINS4_8MMA_AtomIJNS4_10MMA_TraitsINS4_25SM100_MMA_F8F6F4_2x1SM_SSEJSI_SI_fSF_SG_NS4_17integral_constantINS4_4UMMA5MajorELSQ_0EEESR_NSO_INSP_7ScaleInELSS_0EEEST_EEEEEENS4_6LayoutINS5_IJSC_SC_SC_EEENS5_IJNSA_ILi0EEESY_SY_EEEEENS5_IJNS4_10UnderscoreES11_S11_EEEEENS4_18SM100_TMA_2SM_LOADENS4_14ComposedLayoutINS4_7SwizzleILi2ELi4ELi3EEENS4_18smem_ptr_flag_bitsILi8EEENSW_INS5_IJNSA_ILi8EEESG_EEENS5_IJSG_SC_EEEEEEEvNS4_8identityES14_S1E_vS1F_EENS_8epilogue10collective18CollectiveEpilogueINS1H_23Sm100TmaWarpSpecializedILi1ELi1ELi32ELb0ELb0EEEJNS5_IJSG_SG_SG_EEENS5_IJNSW_ISG_SC_EES1N_EEESI_SJ_SI_SJ_NS1H_6fusion15FusionCallbacksIS1L_NS1P_13LinCombEltActINS1H_6thread4ReLuESI_fSI_fLNS_15FloatRoundStyleE2EEES1M_S1O_JEEENS4_5SM1004TMEM4LOAD26SM100_TMEM_LOAD_32dp32b32xENS4_13SM90_TMA_LOADES1E_NS4_39AutoVectorizingCopyWithAssumedAlignmentILi128EEENS4_14SM90_TMA_STOREES1E_S23_S23_EEEvvEEEEvNT_6ParamsE,"ax",@progbits
	.align	128
.text._ZN7cutlass13device_kernelINS_4gemm6kernel13GemmUniversalIN4cute5tupleIJiiiiEEENS1_10collective13CollectiveMmaINS1_35MainloopSm100TmaUmmaWarpSpecializedILi36ELi2ELi4ENS5_IJNS4_1CILi2EEENSA_ILi1EEESC_EEEEENS5_IJNSA_ILi128EEENSA_ILi64EEESG_EEENS_12float_e4m3_tENS5_IJlSC_lEEESI_SJ_NS4_8TiledMMAINS4_8MMA_AtomIJNS4_10MMA_TraitsINS4_25SM100_MMA_F8F6F4_2x1SM_SSEJSI_SI_fSF_SG_NS4_17integral_constantINS4_4UMMA5MajorELSQ_0EEESR_NSO_INSP_7ScaleInELSS_0EEEST_EEEEEENS4_6LayoutINS5_IJSC_SC_SC_EEENS5_IJNSA_ILi0EEESY_SY_EEEEENS5_IJNS4_10UnderscoreES11_S11_EEEEENS4_18SM100_TMA_2SM_LOADENS4_14ComposedLayoutINS4_7SwizzleILi2ELi4ELi3EEENS4_18smem_ptr_flag_bitsILi8EEENSW_INS5_IJNSA_ILi8EEESG_EEENS5_IJSG_SC_EEEEEEEvNS4_8identityES14_S1E_vS1F_EENS_8epilogue10collective18CollectiveEpilogueINS1H_23Sm100TmaWarpSpecializedILi1ELi1ELi32ELb0ELb0EEEJNS5_IJSG_SG_SG_EEENS5_IJNSW_ISG_SC_EES1N_EEESI_SJ_SI_SJ_NS1H_6fusion15FusionCallbacksIS1L_NS1P_13LinCombEltActINS1H_6thread4ReLuESI_fSI_fLNS_15FloatRoundStyleE2EEES1M_S1O_JEEENS4_5SM1004TMEM4LOAD26SM100_TMEM_LOAD_32dp32b32xENS4_13SM90_TMA_LOADES1E_NS4_39AutoVectorizingCopyWithAssumedAlignmentILi128EEENS4_14SM90_TMA_STOREES1E_S23_S23_EEEvvEEEEvNT_6ParamsE:
        .type           _ZN7cutlass13device_kernelINS_4gemm6kernel13GemmUniversalIN4cute5tupleIJiiiiEEENS1_10collective13CollectiveMmaINS1_35MainloopSm100TmaUmmaWarpSpecializedILi36ELi2ELi4ENS5_IJNS4_1CILi2EEENSA_ILi1EEESC_EEEEENS5_IJNSA_ILi128EEENSA_ILi64EEESG_EEENS_12float_e4m3_tENS5_IJlSC_lEEESI_SJ_NS4_8TiledMMAINS4_8MMA_AtomIJNS4_10MMA_TraitsINS4_25SM100_MMA_F8F6F4_2x1SM_SSEJSI_SI_fSF_SG_NS4_17integral_constantINS4_4UMMA5MajorELSQ_0EEESR_NSO_INSP_7ScaleInELSS_0EEEST_EEEEEENS4_6LayoutINS5_IJSC_SC_SC_EEENS5_IJNSA_ILi0EEESY_SY_EEEEENS5_IJNS4_10UnderscoreES11_S11_EEEEENS4_18SM100_TMA_2SM_LOADENS4_14ComposedLayoutINS4_7SwizzleILi2ELi4ELi3EEENS4_18smem_ptr_flag_bitsILi8EEENSW_INS5_IJNSA_ILi8EEESG_EEENS5_IJSG_SC_EEEEEEEvNS4_8identityES14_S1E_vS1F_EENS_8epilogue10collective18CollectiveEpilogueINS1H_23Sm100TmaWarpSpecializedILi1ELi1ELi32ELb0ELb0EEEJNS5_IJSG_SG_SG_EEENS5_IJNSW_ISG_SC_EES1N_EEESI_SJ_SI_SJ_NS1H_6fusion15FusionCallbacksIS1L_NS1P_13LinCombEltActINS1H_6thread4ReLuESI_fSI_fLNS_15FloatRoundStyleE2EEES1M_S1O_JEEENS4_5SM1004TMEM4LOAD26SM100_TMEM_LOAD_32dp32b32xENS4_13SM90_TMA_LOADES1E_NS4_39AutoVectorizingCopyWithAssumedAlignmentILi128EEENS4_14SM90_TMA_STOREES1E_S23_S23_EEEvvEEEEvNT_6ParamsE,@function
        .size           _ZN7cutlass13device_kernelINS_4gemm6kernel13GemmUniversalIN4cute5tupleIJiiiiEEENS1_10collective13CollectiveMmaINS1_35MainloopSm100TmaUmmaWarpSpecializedILi36ELi2ELi4ENS5_IJNS4_1CILi2EEENSA_ILi1EEESC_EEEEENS5_IJNSA_ILi128EEENSA_ILi64EEESG_EEENS_12float_e4m3_tENS5_IJlSC_lEEESI_SJ_NS4_8TiledMMAINS4_8MMA_AtomIJNS4_10MMA_TraitsINS4_25SM100_MMA_F8F6F4_2x1SM_SSEJSI_SI_fSF_SG_NS4_17integral_constantINS4_4UMMA5MajorELSQ_0EEESR_NSO_INSP_7ScaleInELSS_0EEEST_EEEEEENS4_6LayoutINS5_IJSC_SC_SC_EEENS5_IJNSA_ILi0EEESY_SY_EEEEENS5_IJNS4_10UnderscoreES11_S11_EEEEENS4_18SM100_TMA_2SM_LOADENS4_14ComposedLayoutINS4_7SwizzleILi2ELi4ELi3EEENS4_18smem_ptr_flag_bitsILi8EEENSW_INS5_IJNSA_ILi8EEESG_EEENS5_IJSG_SC_EEEEEEEvNS4_8identityES14_S1E_vS1F_EENS_8epilogue10collective18CollectiveEpilogueINS1H_23Sm100TmaWarpSpecializedILi1ELi1ELi32ELb0ELb0EEEJNS5_IJSG_SG_SG_EEENS5_IJNSW_ISG_SC_EES1N_EEESI_SJ_SI_SJ_NS1H_6fusion15FusionCallbacksIS1L_NS1P_13LinCombEltActINS1H_6thread4ReLuESI_fSI_fLNS_15FloatRoundStyleE2EEES1M_S1O_JEEENS4_5SM1004TMEM4LOAD26SM100_TMEM_LOAD_32dp32b32xENS4_13SM90_TMA_LOADES1E_NS4_39AutoVectorizingCopyWithAssumedAlignmentILi128EEENS4_14SM90_TMA_STOREES1E_S23_S23_EEEvvEEEEvNT_6ParamsE,(.L_x_247 - _ZN7cutlass13device_kernelINS_4gemm6kernel13GemmUniversalIN4cute5tupleIJiiiiEEENS1_10collective13CollectiveMmaINS1_35MainloopSm100TmaUmmaWarpSpecializedILi36ELi2ELi4ENS5_IJNS4_1CILi2EEENSA_ILi1EEESC_EEEEENS5_IJNSA_ILi128EEENSA_ILi64EEESG_EEENS_12float_e4m3_tENS5_IJlSC_lEEESI_SJ_NS4_8TiledMMAINS4_8MMA_AtomIJNS4_10MMA_TraitsINS4_25SM100_MMA_F8F6F4_2x1SM_SSEJSI_SI_fSF_SG_NS4_17integral_constantINS4_4UMMA5MajorELSQ_0EEESR_NSO_INSP_7ScaleInELSS_0EEEST_EEEEEENS4_6LayoutINS5_IJSC_SC_SC_EEENS5_IJNSA_ILi0EEESY_SY_EEEEENS5_IJNS4_10UnderscoreES11_S11_EEEEENS4_18SM100_TMA_2SM_LOADENS4_14ComposedLayoutINS4_7SwizzleILi2ELi4ELi3EEENS4_18smem_ptr_flag_bitsILi8EEENSW_INS5_IJNSA_ILi8EEESG_EEENS5_IJSG_SC_EEEEEEEvNS4_8identityES14_S1E_vS1F_EENS_8epilogue10collective18CollectiveEpilogueINS1H_23Sm100TmaWarpSpecializedILi1ELi1ELi32ELb0ELb0EEEJNS5_IJSG_SG_SG_EEENS5_IJNSW_ISG_SC_EES1N_EEESI_SJ_SI_SJ_NS1H_6fusion15FusionCallbacksIS1L_NS1P_13LinCombEltActINS1H_6thread4ReLuESI_fSI_fLNS_15FloatRoundStyleE2EEES1M_S1O_JEEENS4_5SM1004TMEM4LOAD26SM100_TMEM_LOAD_32dp32b32xENS4_13SM90_TMA_LOADES1E_NS4_39AutoVectorizingCopyWithAssumedAlignmentILi128EEENS4_14SM90_TMA_STOREES1E_S23_S23_EEEvvEEEEvNT_6ParamsE)
        .other          _ZN7cutlass13device_kernelINS_4gemm6kernel13GemmUniversalIN4cute5tupleIJiiiiEEENS1_10collective13CollectiveMmaINS1_35MainloopSm100TmaUmmaWarpSpecializedILi36ELi2ELi4ENS5_IJNS4_1CILi2EEENSA_ILi1EEESC_EEEEENS5_IJNSA_ILi128EEENSA_ILi64EEESG_EEENS_12float_e4m3_tENS5_IJlSC_lEEESI_SJ_NS4_8TiledMMAINS4_8MMA_AtomIJNS4_10MMA_TraitsINS4_25SM100_MMA_F8F6F4_2x1SM_SSEJSI_SI_fSF_SG_NS4_17integral_constantINS4_4UMMA5MajorELSQ_0EEESR_NSO_INSP_7ScaleInELSS_0EEEST_EEEEEENS4_6LayoutINS5_IJSC_SC_SC_EEENS5_IJNSA_ILi0EEESY_SY_EEEEENS5_IJNS4_10UnderscoreES11_S11_EEEEENS4_18SM100_TMA_2SM_LOADENS4_14ComposedLayoutINS4_7SwizzleILi2ELi4ELi3EEENS4_18smem_ptr_flag_bitsILi8EEENSW_INS5_IJNSA_ILi8EEESG_EEENS5_IJSG_SC_EEEEEEEvNS4_8identityES14_S1E_vS1F_EENS_8epilogue10collective18CollectiveEpilogueINS1H_23Sm100TmaWarpSpecializedILi1ELi1ELi32ELb0ELb0EEEJNS5_IJSG_SG_SG_EEENS5_IJNSW_ISG_SC_EES1N_EEESI_SJ_SI_SJ_NS1H_6fusion15FusionCallbacksIS1L_NS1P_13LinCombEltActINS1H_6thread4ReLuESI_fSI_fLNS_15FloatRoundStyleE2EEES1M_S1O_JEEENS4_5SM1004TMEM4LOAD26SM100_TMEM_LOAD_32dp32b32xENS4_13SM90_TMA_LOADES1E_NS4_39AutoVectorizingCopyWithAssumedAlignmentILi128EEENS4_14SM90_TMA_STOREES1E_S23_S23_EEEvvEEEEvNT_6ParamsE,@"STO_CUDA_ENTRY STV_DEFAULT"
_ZN7cutlass13device_kernelINS_4gemm6kernel13GemmUniversalIN4cute5tupleIJiiiiEEENS1_10collective13CollectiveMmaINS1_35MainloopSm100TmaUmmaWarpSpecializedILi36ELi2ELi4ENS5_IJNS4_1CILi2EEENSA_ILi1EEESC_EEEEENS5_IJNSA_ILi128EEENSA_ILi64EEESG_EEENS_12float_e4m3_tENS5_IJlSC_lEEESI_SJ_NS4_8TiledMMAINS4_8MMA_AtomIJNS4_10MMA_TraitsINS4_25SM100_MMA_F8F6F4_2x1SM_SSEJSI_SI_fSF_SG_NS4_17integral_constantINS4_4UMMA5MajorELSQ_0EEESR_NSO_INSP_7ScaleInELSS_0EEEST_EEEEEENS4_6LayoutINS5_IJSC_SC_SC_EEENS5_IJNSA_ILi0EEESY_SY_EEEEENS5_IJNS4_10UnderscoreES11_S11_EEEEENS4_18SM100_TMA_2SM_LOADENS4_14ComposedLayoutINS4_7SwizzleILi2ELi4ELi3EEENS4_18smem_ptr_flag_bitsILi8EEENSW_INS5_IJNSA_ILi8EEESG_EEENS5_IJSG_SC_EEEEEEEvNS4_8identityES14_S1E_vS1F_EENS_8epilogue10collective18CollectiveEpilogueINS1H_23Sm100TmaWarpSpecializedILi1ELi1ELi32ELb0ELb0EEEJNS5_IJSG_SG_SG_EEENS5_IJNSW_ISG_SC_EES1N_EEESI_SJ_SI_SJ_NS1H_6fusion15FusionCallbacksIS1L_NS1P_13LinCombEltActINS1H_6thread4ReLuESI_fSI_fLNS_15FloatRoundStyleE2EEES1M_S1O_JEEENS4_5SM1004TMEM4LOAD26SM100_TMEM_LOAD_32dp32b32xENS4_13SM90_TMA_LOADES1E_NS4_39AutoVectorizingCopyWithAssumedAlignmentILi128EEENS4_14SM90_TMA_STOREES1E_S23_S23_EEEvvEEEEvNT_6ParamsE:
[----:B------:R-:W1:Y:S01]  /*0000*/  LDC R1, c[0x0][0x37c] ;  /* 0x0000df00ff017b82 */ /* 0x000e620000000800 */
[----:B------:R-:W2:Y:S01]  /*0010*/  S2R R103, SR_TID.X ;  /* 0x0000000000677919 */ /* 0x000ea20000002100 */
[----:B------:R-:W3:Y:S06]  /*0020*/  LDCU.64 UR8, c[0x0][0x890] ;  /* 0x00011200ff0877ac */ /* 0x000eec0008000a00 */
[----:B------:R-:W4:Y:S01]  /*0030*/  S2UR UR37, SR_CgaCtaId ;  /* 0x00000000002579c3 */ /* 0x000f220000008800 */
[----:B------:R-:W-:Y:S02]  /*0040*/  PRMT R95, RZ, 0x7610, R95 ;  /* 0x00007610ff5f7816 */ /* 0x000fe4000000005f */
[----:B------:R-:W-:Y:S01]  /*0050*/  ELECT P0, URZ, PT ;  /* 0x0000000000ff782f */ /* 0x000fe20003800000 */
[----:B------:R-:W1:Y:S01]  /*0060*/  LDCU.64 UR40, c[0x0][0x358] ;  /* 0x00006b00ff2877ac */ /* 0x000e620008000a00 */
[----:B---3--:R-:W-:-:S04]  /*0070*/  UISETP.NE.U32.AND UP2, UPT, UR8, URZ, UPT ;  /* 0x000000ff0800728c */ /* 0x008fc8000bf45070 */
[----:B------:R-:W-:Y:S02]  /*0080*/  UISETP.NE.AND.EX UP2, UPT, UR9, URZ, UPT, UP2 ;  /* 0x000000ff0900728c */ /* 0x000fe4000bf45320 */
[----:B----4-:R-:W-:Y:S02]  /*0090*/  ULOP3.LUT UR5, UR37, 0x1, URZ, 0xc0, !UPT ;  /* 0x0000000125057892 */ /* 0x010fe4000f8ec0ff */
[----:B------:R-:W-:Y:S01]  /*00a0*/  ULOP3.LUT UR4, UR37, 0x1, URZ, 0x3c, !UPT ;  /* 0x0000000125047892 */ /* 0x000fe2000f8e3cff */
[----:B--2---:R-:W-:-:S05]  /*00b0*/  SHF.R.U32.HI R106, RZ, 0x5, R103 ;  /* 0x00000005ff6a7819 */ /* 0x004fca0000011667 */
[----:B------:R-:W2:Y:S02]  /*00c0*/  SHFL.IDX PT, R0, R106, RZ, 0x1f ;  /* 0x00001fff6a007589 */ /* 0x000ea400000e0000 */
[----:B--2---:R-:W-:Y:S01]  /*00d0*/  R2UR UR10, R0 ;  /* 0x00000000000a72ca */ /* 0x004fe200000e0000 */
[----:B-1----:R-:W-:Y:S05]  /*00e0*/  BRA.U UP2, `(.L_x_0) ;  /* 0x00000001022c7547 */ /* 0x002fea000b800000 */
[----:B------:R-:W1:Y:S02]  /*00f0*/  LDCU.64 UR6, c[0x0][0x888] ;  /* 0x00011100ff0677ac */ /* 0x000e640008000a00 */
[----:B-1----:R-:W-:-:S04]  /*0100*/  UISETP.NE.U32.AND UP0, UPT, UR6, URZ, UPT ;  /* 0x000000ff0600728c */ /* 0x002fc8000bf05070 */
[----:B------:R-:W-:-:S09]  /*0110*/  UISETP.NE.AND.EX UP0, UPT, UR7, URZ, UPT, UP0 ;  /* 0x000000ff0700728c */ /* 0x000fd2000bf05300 */
[----:B------:R-:W-:Y:S05]  /*0120*/  BRA.U !UP0, `(.L_x_1) ;  /* 0x0000000108107547 */ /* 0x000fea000b800000 */
[----:B------:R-:W1:Y:S02]  /*0130*/  LDC.64 R2, c[0x0][0x888] ;  /* 0x00022200ff027b82 */ /* 0x000e640000000a00 */
[----:B-1----:R1:W5:Y:S01]  /*0140*/  LDG.E R49, desc[UR40][R2.64] ;  /* 0x0000002802317981 */ /* 0x002362000c1e1900 */
[----:B------:R-:W-:Y:S01]  /*0150*/  HFMA2 R95, -RZ, RZ, 0, 5.9604644775390625e-08 ;  /* 0x00000001ff5f7431 */ /* 0x000fe200000001ff */
[----:B------:R-:W-:Y:S05]  /*0160*/  BRA `(.L_x_0) ;  /* 0x00000000000c7947 */ /* 0x000fea0003800000 */
.L_x_1:
[----:B------:R-:W1:Y:S01]  /*0170*/  LDCU UR6, c[0x0][0x880] ;  /* 0x00011000ff0677ac */ /* 0x000e620008000800 */
[----:B------:R-:W-:Y:S01]  /*0180*/  HFMA2 R95, -RZ, RZ, 0, 5.9604644775390625e-08 ;  /* 0x00000001ff5f7431 */ /* 0x000fe200000001ff */
[----:B-1----:R-:W-:-:S07]  /*0190*/  MOV R49, UR6 ;  /* 0x0000000600317c02 */ /* 0x002fce0008000f00 */
.L_x_0:
[----:B------:R-:W2:Y:S02]  /*01a0*/  LDCU.64 UR6, c[0x0][0x8b0] ;  /* 0x00011600ff0677ac */ /* 0x000ea40008000a00 */
[----:B--2---:R-:W-:-:S04]  /*01b0*/  UISETP.NE.U32.AND UP0, UPT, UR6, URZ, UPT ;  /* 0x000000ff0600728c */ /* 0x004fc8000bf05070 */
[----:B------:R-:W-:-:S09]  /*01c0*/  UISETP.NE.AND.EX UP0, UPT, UR7, URZ, UPT, UP0 ;  /* 0x000000ff0700728c */ /* 0x000fd2000bf05300 */
[----:B------:R-:W-:Y:S05]  /*01d0*/  BRA.U UP0, `(.L_x_2) ;  /* 0x0000000100247547 */ /* 0x000fea000b800000 */
[----:B------:R-:W2:Y:S02]  /*01e0*/  LDCU.64 UR6, c[0x0][0x8a8] ;  /* 0x00011500ff0677ac */ /* 0x000ea40008000a00 */
[----:B--2---:R-:W-:-:S04]  /*01f0*/  UISETP.NE.U32.AND UP0, UPT, UR6, URZ, UPT ;  /* 0x000000ff0600728c */ /* 0x004fc8000bf05070 */
[----:B------:R-:W-:-:S09]  /*0200*/  UISETP.NE.AND.EX UP0, UPT, UR7, URZ, UPT, UP0 ;  /* 0x000000ff0700728c */ /* 0x000fd2000bf05300 */
[----:B------:R-:W-:Y:S05]  /*0210*/  BRA.U !UP0, `(.L_x_3) ;  /* 0x00000001080c7547 */ /* 0x000fea000b800000 */
[----:B------:R-:W2:Y:S02]  /*0220*/  LDC.64 R46, c[0x0][0x8a8] ;  /* 0x00022a00ff2e7b82 */ /* 0x000ea40000000a00 */
[----:B--2---:R2:W5:Y:S01]  /*0230*/  LDG.E R46, desc[UR40][R46.64] ;  /* 0x000000282e2e7981 */ /* 0x004562000c1e1900 */
[----:B------:R-:W-:Y:S05]  /*0240*/  BRA `(.L_x_2) ;  /* 0x0000000000087947 */ /* 0x000fea0003800000 */
.L_x_3:
[----:B------:R-:W2:Y:S02]  /*0250*/  LDCU UR6, c[0x0][0x8a0] ;  /* 0x00011400ff0677ac */ /* 0x000ea40008000800 */
[----:B--2---:R-:W-:Y:S02]  /*0260*/  MOV R46, UR6 ;  /* 0x00000006002e7c02 */ /* 0x004fe40008000f00 */
.L_x_2:
[----:B------:R-:W-:Y:S01]  /*0270*/  IMAD.U32 R0, RZ, RZ, UR10 ;  /* 0x0000000aff007e24 */ /* 0x000fe2000f8e00ff */
[----:B------:R-:W-:Y:S04]  /*0280*/  BSSY.RECONVERGENT B0, `(.L_x_4) ;  /* 0x000000c000007945 */ /* 0x000fe80003800200 */
[C---:B------:R-:W-:Y:S02]  /*0290*/  ISETP.NE.OR P2, PT, R0.reuse, 0x1, !P0 ;  /* 0x000000010000780c */ /* 0x040fe40004745670 */
[----:B------:R-:W-:-:S11]  /*02a0*/  ISETP.NE.OR P1, PT, R0, 0x3, !P0 ;  /* 0x000000030000780c */ /* 0x000fd60004725670 */
[----:B------:R-:W-:Y:S05]  /*02b0*/  @P2 BRA `(.L_x_5) ;  /* 0x0000000000202947 */ /* 0x000fea0003800000 */
[----:B------:R-:W3:Y:S02]  /*02c0*/  LDCU.64 UR6, c[0x0][0x348] ;  /* 0x00006900ff0677ac */ /* 0x000ee40008000a00 */
[----:B---3--:R-:W-:Y:S02]  /*02d0*/  UIADD3 UR12, UP1, UPT, UR6, 0x80, URZ ;  /* 0x00000080060c7890 */ /* 0x008fe4000ff3e0ff */
[----:B------:R-:W-:Y:S02]  /*02e0*/  UIADD3 UR6, UP0, UPT, UR6, 0x180, URZ ;  /* 0x0000018006067890 */ /* 0x000fe4000ff1e0ff */
[----:B------:R-:W-:Y:S02]  /*02f0*/  UIADD3.X UR13, UPT, UPT, URZ, UR7, URZ, UP1, !UPT ;  /* 0x00000007ff0d7290 */ /* 0x000fe40008ffe4ff */
[----:B------:R-:W-:-:S07]  /*0300*/  UIADD3.X UR7, UPT, UPT, URZ, UR7, URZ, UP0, !UPT ;  /* 0x00000007ff077290 */ /* 0x000fce00087fe4ff */
[----:B------:R3:W-:Y:S02]  /*0310*/  UTMACCTL.PF [UR12] ;  /* 0x000000000c0079b9 */ /* 0x0007e40008040000 */
[----:B------:R3:W-:Y:S02]  /*0320*/  UTMACCTL.PF [UR6] ;  /* 0x00000000060079b9 */ /* 0x0007e40008040000 */
[----:B---3--:R-:W-:Y:S01]  /*0330*/  NOP ;  /* 0x0000000000007918 */ /* 0x008fe20000000000 */
.L_x_5:
[----:B------:R-:W-:Y:S05]  /*0340*/  BSYNC.RECONVERGENT B0 ;  /* 0x0000000000007941 */ /* 0x000fea0003800200 */
.L_x_4:
[----:B------:R-:W-:Y:S04]  /*0350*/  BSSY.RECONVERGENT B0, `(.L_x_6) ;  /* 0x000000a000007945 */ /* 0x000fe80003800200 */
        /* <DEDUP_REMOVED lines=9> */
.L_x_7:
[----:B------:R-:W-:Y:S05]  /*03f0*/  BSYNC.RECONVERGENT B0 ;  /* 0x0000000000007941 */ /* 0x000fea0003800200 */
.L_x_6:
[----:B------:R-:W3:Y:S01]  /*0400*/  LDCU.64 UR6, c[0x0][0x888] ;  /* 0x00011100ff0677ac */ /* 0x000ee20008000a00 */
[----:B------:R-:W-:Y:S02]  /*0410*/  UISETP.EQ.U32.AND UP1, UPT, UR8, URZ, UPT ;  /* 0x000000ff0800728c */ /* 0x000fe4000bf22070 */
[----:B------:R-:W-:Y:S02]  /*0420*/  UPLOP3.LUT UP5, UPT, UPT, UPT, UPT, 0x40, 0x4 ;  /* 0x000000000004789c */ /* 0x000fe40003fae870 */
[----:B---3--:R-:W-:-:S04]  /*0430*/  UISETP.NE.U32.AND UP0, UPT, UR6, URZ, UPT ;  /* 0x000000ff0600728c */ /* 0x008fc8000bf05070 */
[----:B------:R-:W-:-:S04]  /*0440*/  UISETP.NE.AND.EX UP0, UPT, UR7, URZ, UPT, UP0 ;  /* 0x000000ff0700728c */ /* 0x000fc8000bf05300 */
[----:B------:R-:W-:-:S04]  /*0450*/  UISETP.EQ.OR.EX UP3, UPT, UR9, URZ, !UP0, UP1 ;  /* 0x000000ff0900728c */ /* 0x000fc8000c762710 */
[----:B------:R-:W-:-:S05]  /*0460*/  UP2UR UR44, UPR, URZ, 0x8 ;  /* 0x00000008ff2c7883 */ /* 0x000fca0008000000 */
[----:B------:R-:W-:Y:S07]  /*0470*/  BRA.U !UP3, `(.L_x_8) ;  /* 0x000000010b147547 */ /* 0x000fee000b800000 */
[----:B------:R-:W-:Y:S01]  /*0480*/  PLOP3.LUT P2, PT, PT, PT, UP2, 0x80, 0x8 ;  /* 0x000000000008781c */ /* 0x000fe20003f4f028 */
[----:B------:R-:W-:-:S12]  /*0490*/  UPLOP3.LUT UP5, UPT, UPT, UPT, UP0, 0x40, 0x4 ;  /* 0x000000000004789c */ /* 0x000fd80003fae800 */
[----:B-----5:R-:W-:-:S13]  /*04a0*/  @!P2 FSETP.EQ.AND P1, PT, R49, RZ, PT ;  /* 0x000000ff3100a20b */ /* 0x020fda0003f22000 */
[----:B------:R-:W-:Y:S01]  /*04b0*/  @!P2 VOTEU.ANY UP1, P1 ;  /* 0x0000000000ffa886 */ /* 0x000fe20000820100 */
[----:B------:R-:W-:-:S11]  /*04c0*/  @!UP2 UPLOP3.LUT UP5, UPT, UPT, UPT, UP1, 0x80, 0x8 ;  /* 0x000000000008a89c */ /* 0x000fd60003faf010 */
.L_x_8:
[----:B------:R-:W3:Y:S01]  /*04d0*/  SHFL.IDX PT, R0, R106, RZ, 0x1f ;  /* 0x00001fff6a007589 */ /* 0x000ee200000e0000 */
[----:B------:R-:W-:-:S04]  /*04e0*/  UISETP.NE.AND UP1, UPT, UR10, 0x2, UPT ;  /* 0x000000020a00788c */ /* 0x000fc8000bf25270 */
[----:B------:R-:W-:Y:S02]  /*04f0*/  UISETP.EQ.AND UP2, UPT, UR5, URZ, !UP1 ;  /* 0x000000ff0500728c */ /* 0x000fe4000cf42270 */
[----:B------:R-:W-:-:S04]  /*0500*/  USEL UR7, URZ, 0x1, UP1 ;  /* 0x00000001ff077887 */ /* 0x000fc80008800000 */
[----:B------:R-:W-:Y:S02]  /*0510*/  PLOP3.LUT P5, PT, P0, PT, UP2, 0x80, 0x8 ;  /* 0x000000000008781c */ /* 0x000fe400007af028 */
[----:B---3--:R-:W-:-:S13]  /*0520*/  ISETP.NE.AND P1, PT, R0, RZ, PT ;  /* 0x000000ff0000720c */ /* 0x008fda0003f25270 */
[----:B------:R-:W-:Y:S05]  /*0530*/  @P1 BRA `(.L_x_9) ;  /* 0x0000000400501947 */ /* 0x000fea0003800000 */
[----:B------:R-:W-:Y:S01]  /*0540*/  ELECT P1, URZ, PT ;  /* 0x0000000000ff782f */ /* 0x000fe20003820000 */
[----:B------:R-:W-:-:S12]  /*0550*/  BSSY.RECONVERGENT B0, `(.L_x_9) ;  /* 0x0000052000007945 */ /* 0x000fd80003800200 */
[----:B------:R-:W-:Y:S05]  /*0560*/  @!P1 BRA `(.L_x_10) ;  /* 0x0000000400409947 */ /* 0x000fea0003800000 */
[----:B------:R-:W-:Y:S01]  /*0570*/  UMOV UR8, 0x400 ;  /* 0x0000040000087882 */ /* 0x000fe20000000000 */
[----:B------:R-:W-:Y:S01]  /*0580*/  UMOV UR6, 0x1 ;  /* 0x0000000100067882 */ /* 0x000fe20000000000 */
[----:B------:R-:W-:Y:S02]  /*0590*/  ULEA UR8, UR37, UR8, 0x18 ;  /* 0x0000000825087291 */ /* 0x000fe4000f8ec0ff */
[----:B------:R-:W-:-:S04]  /*05a0*/  UIADD3 UR12, UPT, UPT, -UR6, 0x100000, URZ ;  /* 0x00100000060c7890 */ /* 0x000fc8000fffe1ff */
[----:B------:R-:W-:Y:S02]  /*05b0*/  USHF.L.U32 UR13, UR12, 0xb, URZ ;  /* 0x0000000b0c0d7899 */ /* 0x000fe400080006ff */
[----:B------:R-:W-:Y:S01]  /*05c0*/  USHF.L.U32 UR12, UR12, 0x1, URZ ;  /* 0x000000010c0c7899 */ /* 0x000fe200080006ff */
[----:B------:R-:W3:Y:S11]  /*05d0*/  FENCE.VIEW.ASYNC.S ;  /* 0x00000000000073c6 */ /* 0x000ef60000000000 */
[----:B---3--:R3:W4:Y:S01]  /*05e0*/  SYNCS.EXCH.64 URZ, [UR8], UR12 ;  /* 0x0000000c08ff75b2 */ /* 0x0087220008000100 */
[----:B------:R3:W1:Y:S01]  /*05f0*/  SYNCS.EXCH.64 URZ, [UR8+0x120], UR12 ;  /* 0x0001200c08ff75b2 */ /* 0x0006620008000100 */
        /* <DEDUP_REMOVED lines=69> */
[----:B------:R3:W1:Y:S02]  /*0a50*/  SYNCS.EXCH.64 URZ, [UR8+0x238], UR12 ;  /* 0x0002380c08ff75b2 */ /* 0x0006640008000100 */
[----:B---34-:R-:W-:Y:S01]  /*0a60*/  NOP ;  /* 0x0000000000007918 */ /* 0x018fe20000000000 */
.L_x_10:
[----:B------:R-:W-:Y:S05]  /*0a70*/  BSYNC.RECONVERGENT B0 ;  /* 0x0000000000007941 */ /* 0x000fea0003800200 */
.L_x_9:
[----:B------:R-:W3:Y:S01]  /*0a80*/  SHFL.IDX PT, R0, R106, RZ, 0x1f ;  /* 0x00001fff6a007589 */ /* 0x000ee200000e0000 */
[----:B------:R-:W-:Y:S01]  /*0a90*/  NOP ;  /* 0x0000000000007918 */ /* 0x000fe20000000000 */
[----:B---3--:R-:W-:-:S13]  /*0aa0*/  ISETP.NE.AND P1, PT, R0, 0x1, PT ;  /* 0x000000010000780c */ /* 0x008fda0003f25270 */
[----:B------:R-:W-:Y:S05]  /*0ab0*/  @P1 BRA `(.L_x_11) ;  /* 0x00000000003c1947 */ /* 0x000fea0003800000 */
[----:B------:R-:W-:Y:S01]  /*0ac0*/  UMOV UR9, 0x400 ;  /* 0x0000040000097882 */ /* 0x000fe20000000000 */
[----:B------:R-:W-:Y:S01]  /*0ad0*/  UMOV UR8, 0x20 ;  /* 0x0000002000087882 */ /* 0x000fe20000000000 */
[----:B------:R-:W-:Y:S01]  /*0ae0*/  UMOV UR6, 0x80 ;  /* 0x0000008000067882 */ /* 0x000fe20000000000 */
[----:B------:R-:W-:Y:S02]  /*0af0*/  ULEA UR9, UR37, UR9, 0x18 ;  /* 0x0000000925097291 */ /* 0x000fe4000f8ec0ff */
[----:B------:R-:W-:-:S04]  /*0b00*/  UIADD3 UR12, UPT, UPT, -UR8, 0x100000, URZ ;  /* 0x00100000080c7890 */ /* 0x000fc8000fffe1ff */
[----:B------:R-:W-:Y:S02]  /*0b10*/  USHF.L.U32 UR13, UR12, 0xb, URZ ;  /* 0x0000000b0c0d7899 */ /* 0x000fe400080006ff */
[----:B------:R-:W-:Y:S02]  /*0b20*/  USHF.L.U32 UR12, UR12, 0x1, URZ ;  /* 0x000000010c0c7899 */ /* 0x000fe400080006ff */
[----:B------:R-:W-:-:S04]  /*0b30*/  UIADD3 UR14, UPT, UPT, -UR6, 0x100000, URZ ;  /* 0x00100000060e7890 */ /* 0x000fc8000fffe1ff */
[----:B------:R-:W-:Y:S02]  /*0b40*/  USHF.L.U32 UR15, UR14, 0xb, URZ ;  /* 0x0000000b0e0f7899 */ /* 0x000fe400080006ff */
[----:B------:R-:W-:Y:S01]  /*0b50*/  USHF.L.U32 UR14, UR14, 0x1, URZ ;  /* 0x000000010e0e7899 */ /* 0x000fe200080006ff */
[----:B------:R-:W-:Y:S01]  /*0b60*/  ELECT P1, URZ, PT ;  /* 0x0000000000ff782f */ /* 0x000fe20003820000 */
[----:B------:R-:W3:Y:S02]  /*0b70*/  FENCE.VIEW.ASYNC.S ;  /* 0x00000000000073c6 */ /* 0x000ee40000000000 */
[----:B---3--:R3:W4:Y:S08]  /*0b80*/  SYNCS.EXCH.64 URZ, [UR9+0x240], UR12 ;  /* 0x0002400c09ff75b2 */ /* 0x0087300008000100 */
[----:B------:R3:W1:Y:S01]  /*0b90*/  SYNCS.EXCH.64 URZ, [UR9+0x248], UR14 ;  /* 0x0002480e09ff75b2 */ /* 0x0006620008000100 */
[----:B------:R-:W-:Y:S01]  /*0ba0*/  NOP ;  /* 0x0000000000007918 */ /* 0x000fe20000000000 */
.L_x_11:
[----:B------:R-:W2:Y:S01]  /*0bb0*/  SHFL.IDX PT, R0, R106, RZ, 0x1f ;  /* 0x00001fff6a007589 */ /* 0x000ea200000e0000 */
[----:B------:R-:W-:Y:S01]  /*0bc0*/  NOP ;  /* 0x0000000000007918 */ /* 0x000fe20000000000 */
[----:B--2---:R-:W-:-:S13]  /*0bd0*/  ISETP.NE.AND P1, PT, R0, 0x3, PT ;  /* 0x000000030000780c */ /* 0x004fda0003f25270 */
[----:B------:R-:W-:Y:S05]  /*0be0*/  @P1 BRA `(.L_x_12) ;  /* 0x00000000002c1947 */ /* 0x000fea0003800000 */
[----:B------:R-:W-:Y:S01]  /*0bf0*/  UMOV UR8, 0x400 ;  /* 0x0000040000087882 */ /* 0x000fe20000000000 */
[----:B------:R-:W-:Y:S01]  /*0c00*/  UMOV UR6, 0x20 ;  /* 0x0000002000067882 */ /* 0x000fe20000000000 */
[----:B------:R-:W-:Y:S02]  /*0c10*/  ULEA UR8, UR37, UR8, 0x18 ;  /* 0x0000000825087291 */ /* 0x000fe4000f8ec0ff */
[----:B---3--:R-:W-:-:S04]  /*0c20*/  UIADD3 UR12, UPT, UPT, -UR6, 0x100000, URZ ;  /* 0x00100000060c7890 */ /* 0x008fc8000fffe1ff */
[----:B------:R-:W-:Y:S02]  /*0c30*/  USHF.L.U32 UR13, UR12, 0xb, URZ ;  /* 0x0000000b0c0d7899 */ /* 0x000fe400080006ff */
[----:B------:R-:W-:Y:S01]  /*0c40*/  USHF.L.U32 UR12, UR12, 0x1, URZ ;  /* 0x000000010c0c7899 */ /* 0x000fe200080006ff */
[----:B------:R-:W-:Y:S01]  /*0c50*/  ELECT P1, URZ, PT ;  /* 0x0000000000ff782f */ /* 0x000fe20003820000 */
[----:B------:R-:W2:Y:S10]  /*0c60*/  FENCE.VIEW.ASYNC.S ;  /* 0x00000000000073c6 */ /* 0x000eb40000000000 */
[----:B--2---:R2:W3:Y:S01]  /*0c70*/  SYNCS.EXCH.64 URZ, [UR8+0x250], UR12 ;  /* 0x0002500c08ff75b2 */ /* 0x0044e20008000100 */
[----:B------:R2:W1:Y:S01]  /*0c80*/  SYNCS.EXCH.64 URZ, [UR8+0x258], UR12 ;  /* 0x0002580c08ff75b2 */ /* 0x0004620008000100 */
[----:B------:R-:W-:Y:S01]  /*0c90*/  NOP ;  /* 0x0000000000007918 */ /* 0x000fe20000000000 */
.L_x_12:
[----:B------:R-:W4:Y:S01]  /*0ca0*/  SHFL.IDX PT, R0, R106, RZ, 0x1f ;  /* 0x00001fff6a007589 */ /* 0x000f2200000e0000 */
[----:B------:R-:W-:Y:S01]  /*0cb0*/  NOP ;  /* 0x0000000000007918 */ /* 0x000fe20000000000 */
[----:B----4-:R-:W-:-:S13]  /*0cc0*/  ISETP.NE.AND P1, PT, R0, 0x4, PT ;  /* 0x000000040000780c */ /* 0x010fda0003f25270 */
[----:B------:R-:W-:Y:S05]  /*0cd0*/  @P1 BRA `(.L_x_13) ;  /* 0x0000000000481947 */ /* 0x000fea0003800000 */
[----:B---3--:R-:W-:Y:S01]  /*0ce0*/  UMOV UR9, 0x1a0 ;  /* 0x000001a000097882 */ /* 0x008fe20000000000 */
[----:B--2---:R-:W-:Y:S01]  /*0cf0*/  UMOV UR8, 0x400 ;  /* 0x0000040000087882 */ /* 0x004fe20000000000 */
[----:B------:R-:W-:Y:S01]  /*0d00*/  USEL UR9, UR9, 0x1e0, UP5 ;  /* 0x000001e009097887 */ /* 0x000fe2000a800000 */
        /* <DEDUP_REMOVED lines=9> */
[----:B------:R-:W2:Y:S02]  /*0da0*/  FENCE.VIEW.ASYNC.S ;  /* 0x00000000000073c6 */ /* 0x000ea40000000000 */
[----:B--2---:R4:W2:Y:S08]  /*0db0*/  SYNCS.EXCH.64 URZ, [UR8+0x260], UR12 ;  /* 0x0002600c08ff75b2 */ /* 0x0048b00008000100 */
[----:B------:R4:W3:Y:S01]  /*0dc0*/  SYNCS.EXCH.64 URZ, [UR8+0x270], UR14 ;  /* 0x0002700e08ff75b2 */ /* 0x0008e20008000100 */
[----:B------:R4:W1:Y:S01]  /*0dd0*/  SYNCS.EXCH.64 URZ, [UR8+0x268], UR12 ;  /* 0x0002680c08ff75b2 */ /* 0x0008620008000100 */
[----:B------:R4:W1:Y:S02]  /*0de0*/  SYNCS.EXCH.64 URZ, [UR8+0x278], UR14 ;  /* 0x0002780e08ff75b2 */ /* 0x0008640008000100 */
[----:B----4-:R-:W-:Y:S01]  /*0df0*/  NOP ;  /* 0x0000000000007918 */ /* 0x010fe20000000000 */
.L_x_13:
[----:B------:R-:W4:Y:S01]  /*0e00*/  SHFL.IDX PT, R0, R106, RZ, 0x1f ;  /* 0x00001fff6a007589 */ /* 0x000f2200000e0000 */
[----:B------:R-:W-:Y:S01]  /*0e10*/  NOP ;  /* 0x0000000000007918 */ /* 0x000fe20000000000 */
[----:B----4-:R-:W-:-:S13]  /*0e20*/  ISETP.NE.AND P1, PT, R0, 0x5, PT ;  /* 0x000000050000780c */ /* 0x010fda0003f25270 */
[----:B------:R-:W-:Y:S05]  /*0e30*/  @P1 BRA `(.L_x_14) ;  /* 0x0000000000541947 */ /* 0x000fea0003800000 */
[----:B---3--:R-:W-:Y:S01]  /*0e40*/  UMOV UR9, 0x400 ;  /* 0x0000040000097882 */ /* 0x008fe20000000000 */
[----:B--2---:R-:W-:Y:S01]  /*0e50*/  UMOV UR8, 0x1 ;  /* 0x0000000100087882 */ /* 0x004fe20000000000 */
        /* <DEDUP_REMOVED lines=13> */
[----:B------:R4:W1:Y:S01]  /*0f30*/  SYNCS.EXCH.64 URZ, [UR9+0x2a8], UR14 ;  /* 0x0002a80e09ff75b2 */ /* 0x0008620008000100 */
[----:B------:R4:W1:Y:S01]  /*0f40*/  SYNCS.EXCH.64 URZ, [UR9+0x290], UR12 ;  /* 0x0002900c09ff75b2 */ /* 0x0008620008000100 */
[----:B------:R4:W1:Y:S01]  /*0f50*/  SYNCS.EXCH.64 URZ, [UR9+0x2b0], UR14 ;  /* 0x0002b00e09ff75b2 */ /* 0x0008620008000100 */
[----:B------:R4:W1:Y:S01]  /*0f60*/  SYNCS.EXCH.64 URZ, [UR9+0x298], UR12 ;  /* 0x0002980c09ff75b2 */ /* 0x0008620008000100 */
[----:B------:R4:W1:Y:S02]  /*0f70*/  SYNCS.EXCH.64 URZ, [UR9+0x2b8], UR14 ;  /* 0x0002b80e09ff75b2 */ /* 0x0008640008000100 */
[----:B----4-:R-:W-:Y:S01]  /*0f80*/  NOP ;  /* 0x0000000000007918 */ /* 0x010fe20000000000 */
.L_x_14:
[----:B------:R-:W4:Y:S01]  /*0f90*/  SHFL.IDX PT, R0, R106, RZ, 0x1f ;  /* 0x00001fff6a007589 */ /* 0x000f2200000e0000 */
[----:B------:R-:W-:Y:S01]  /*0fa0*/  ISETP.NE.OR P0, PT, RZ, UR10, !P0 ;  /* 0x0000000aff007c0c */ /* 0x000fe2000c705670 */
[----:B------:R-:W-:Y:S01]  /*0fb0*/  NOP ;  /* 0x0000000000007918 */ /* 0x000fe20000000000 */
[----:B----4-:R-:W-:-:S13]  /*0fc0*/  ISETP.NE.AND P1, PT, R0, 0x3, PT ;  /* 0x000000030000780c */ /* 0x010fda0003f25270 */
[----:B------:R-:W-:Y:S05]  /*0fd0*/  @P1 BRA `(.L_x_15) ;  /* 0x0000000000341947 */ /* 0x000fea0003800000 */
[----:B--2---:R-:W-:Y:S01]  /*0fe0*/  UMOV UR8, 0x400 ;  /* 0x0000040000087882 */ /* 0x004fe20000000000 */
[----:B------:R-:W-:Y:S01]  /*0ff0*/  UMOV UR6, 0x20 ;  /* 0x0000002000067882 */ /* 0x000fe20000000000 */
[----:B------:R-:W-:Y:S02]  /*1000*/  ULEA UR8, UR37, UR8, 0x18 ;  /* 0x0000000825087291 */ /* 0x000fe4000f8ec0ff */
[----:B---3--:R-:W-:-:S04]  /*1010*/  UIADD3 UR12, UPT, UPT, -UR6, 0x100000, URZ ;  /* 0x00100000060c7890 */ /* 0x008fc8000fffe1ff */
[----:B------:R-:W-:Y:S02]  /*1020*/  USHF.L.U32 UR13, UR12, 0xb, URZ ;  /* 0x0000000b0c0d7899 */ /* 0x000fe400080006ff */
[----:B------:R-:W-:Y:S01]  /*1030*/  USHF.L.U32 UR12, UR12, 0x1, URZ ;  /* 0x000000010c0c7899 */ /* 0x000fe200080006ff */
[----:B------:R-:W-:Y:S01]  /*1040*/  ELECT P1, URZ, PT ;  /* 0x0000000000ff782f */ /* 0x000fe20003820000 */
[----:B------:R-:W2:Y:S10]  /*1050*/  FENCE.VIEW.ASYNC.S ;  /* 0x00000000000073c6 */ /* 0x000eb40000000000 */
[----:B--2---:R4:W2:Y:S01]  /*1060*/  SYNCS.EXCH.64 URZ, [UR8+0x2c0], UR12 ;  /* 0x0002c00c08ff75b2 */ /* 0x0048a20008000100 */
[----:B------:R4:W3:Y:S01]  /*1070*/  SYNCS.EXCH.64 URZ, [UR8+0x2d0], UR12 ;  /* 0x0002d00c08ff75b2 */ /* 0x0008e20008000100 */
[----:B------:R4:W1:Y:S01]  /*1080*/  SYNCS.EXCH.64 URZ, [UR8+0x2c8], UR12 ;  /* 0x0002c80c08ff75b2 */ /* 0x0008620008000100 */
[----:B------:R4:W1:Y:S02]  /*1090*/  SYNCS.EXCH.64 URZ, [UR8+0x2d8], UR12 ;  /* 0x0002d80c08ff75b2 */ /* 0x0008640008000100 */
[----:B----4-:R-:W-:Y:S01]  /*10a0*/  NOP ;  /* 0x0000000000007918 */ /* 0x010fe20000000000 */
.L_x_15:
[----:B------:R-:W-:Y:S01]  /*10b0*/  VOTEU.ALL UP1, P0 ;  /* 0x0000000000ff7886 */ /* 0x000fe20000020000 */
[----:B--2---:R-:W2:Y:S01]  /*10c0*/  LDCU UR8, c[0x0][0x36c] ;  /* 0x00006d80ff0877ac */ /* 0x004ea20008000800 */
[----:B------:R-:W-:Y:S01]  /*10d0*/  NOP ;  /* 0x0000000000007918 */ /* 0x000fe20000000000 */
[----:B------:R-:W-:Y:S01]  /*10e0*/  LOP3.LUT R10, R103, 0x1f, RZ, 0xc0, !PT ;  /* 0x0000001f670a7812 */ /* 0x000fe200078ec0ff */
[----:B---3--:R-:W-:Y:S01]  /*10f0*/  UMOV UR12, 0x20 ;  /* 0x00000020000c7882 */ /* 0x008fe20000000000 */
[----:B------:R-:W-:Y:S01]  /*1100*/  @!UP1 UMOV UR6, 0x400 ;  /* 0x0000040000069882 */ /* 0x000fe20000000000 */
[----:B------:R-:W-:-:S04]  /*1110*/  @!UP1 UIADD3 UR12, UPT, UPT, -UR12, 0x100000, URZ ;  /* 0x001000000c0c9890 */ /* 0x000fc8000fffe1ff */
[----:B------:R-:W-:Y:S02]  /*1120*/  @!UP1 USHF.L.U32 UR13, UR12, 0xb, URZ ;  /* 0x0000000b0c0d9899 */ /* 0x000fe400080006ff */
[----:B------:R-:W-:Y:S02]  /*1130*/  @!UP1 USHF.L.U32 UR12, UR12, 0x1, URZ ;  /* 0x000000010c0c9899 */ /* 0x000fe400080006ff */
[----:B------:R-:W-:Y:S01]  /*1140*/  @!UP1 ULEA UR6, UR37, UR6, 0x18 ;  /* 0x0000000625069291 */ /* 0x000fe2000f8ec0ff */
[----:B------:R-:W-:Y:S01]  /*1150*/  VOTEU.ALL UP1, P0 ;  /* 0x0000000000ff7886 */ /* 0x000fe20000020000 */
[----:B------:R-:W-:Y:S01]  /*1160*/  UISETP.NE.AND UP4, UPT, UR10, URZ, UPT ;  /* 0x000000ff0a00728c */ /* 0x000fe2000bf85270 */
[----:B------:R-:W3:Y:S09]  /*1170*/  FENCE.VIEW.ASYNC.S ;  /* 0x00000000000073c6 */ /* 0x000ef20000000000 */
[----:B---3--:R3:W4:Y:S01]  /*1180*/  @!UP1 SYNCS.EXCH.64 URZ, [UR6+0x2e0], UR12 ;  /* 0x0002e00c06ff95b2 */ /* 0x0087220008000100 */
[----:B--2---:R-:W-:-:S09]  /*1190*/  UISETP.EQ.U32.AND UP1, UPT, UR8, 0x1, UPT ;  /* 0x000000010800788c */ /* 0x004fd2000bf22070 */
[----:B------:R-:W-:Y:S05]  /*11a0*/  BRA.U !UP1, `(.L_x_16) ;  /* 0x0000000109087547 */ /* 0x000fea000b800000 */
[----:B-1--4-:R-:W-:Y:S01]  /*11b0*/  UCGABAR_ARV ;  /* 0x00000000000079c7 */ /* 0x012fe20008000000 */
[----:B------:R-:W-:Y:S05]  /*11c0*/  BRA `(.L_x_17) ;  /* 0x0000000000047947 */ /* 0x000fea0003800000 */
.L_x_16:
[----:B-1--4-:R-:W-:Y:S01]  /*11d0*/  NOP ;  /* 0x0000000000007918 */ /* 0x012fe20000000000 */
.L_x_17:
[----:B------:R-:W1:Y:S01]  /*11e0*/  S2R R94, SR_CTAID.Y ;  /* 0x00000000005e7919 */ /* 0x000e620000002600 */
[----:B------:R-:W-:-:S05]  /*11f0*/  CS2R.32 R93, SR_CgaSize ;  /* 0x00000000005d7805 */ /* 0x000fca0000008a00 */
[----:B------:R-:W-:-:S05]  /*1200*/  IMAD R93, R93, -0xa0, RZ ;  /* 0xffffff605d5d7824 */ /* 0x000fca00078e02ff */
[----:B---3--:R-:W-:-:S14]  /*1210*/  R2UR UR6, R93 ;  /* 0x000000005d0672ca */ /* 0x008fdc00000e0000 */
[----:B------:R-:W2:Y:S01]  /*1220*/  LDCU UR6, c[0x0][UR6+0x2b4] ;  /* 0x00005680060677ac */ /* 0x000ea20008000800 */
[----:B------:R-:W-:-:S05]  /*1230*/  CS2R.32 R0, SR_CgaSize ;  /* 0x0000000000007805 */ /* 0x000fca0000008a00 */
[----:B------:R-:W-:-:S06]  /*1240*/  IMAD R0, R0, -0xa0, RZ ;  /* 0xffffff6000007824 */ /* 0x000fcc00078e02ff */
[----:B------:R-:W3:Y:S01]  /*1250*/  LDC R0, c[0x0][R0+0x2a4] ;  /* 0x0000a90000007b82 */ /* 0x000ee20000000800 */
[----:B------:R-:W-:Y:S01]  /*1260*/  PRMT R8, RZ, 0x7610, R8 ;  /* 0x00007610ff087816 */ /* 0x000fe20000000008 */
[----:B------:R-:W4:Y:S01]  /*1270*/  S2R R11, SR_CTAID.X ;  /* 0x00000000000b7919 */ /* 0x000f220000002500 */
[----:B------:R-:W-:-:S05]  /*1280*/  CS2R.32 R93, SR_CgaSize ;  /* 0x00000000005d7805 */ /* 0x000fca0000008a00 */
[----:B------:R-:W-:-:S05]  /*1290*/  IMAD R93, R93, -0xa0, RZ ;  /* 0xffffff605d5d7824 */ /* 0x000fca00078e02ff */
[----:B------:R-:W-:-:S14]  /*12a0*/  R2UR UR8, R93 ;  /* 0x000000005d0872ca */ /* 0x000fdc00000e0000 */
[----:B------:R-:W3:Y:S01]  /*12b0*/  LDCU UR8, c[0x0][UR8+0x2b0] ;  /* 0x00005600080877ac */ /* 0x000ee20008000800 */
[----:B------:R-:W-:Y:S01]  /*12c0*/  UISETP.NE.AND UP2, UPT, UR10, 0x2, UPT ;  /* 0x000000020a00788c */ /* 0x000fe2000bf45270 */
[----:B------:R-:W2:Y:S01]  /*12d0*/  LDC R9, c[0x0][0xb24] ;  /* 0x0002c900ff097b82 */ /* 0x000ea20000000800 */
[----:B------:R-:W-:-:S05]  /*12e0*/  CS2R.32 R2, SR_CgaSize ;  /* 0x0000000000027805 */ /* 0x000fca0000008a00 */
[----:B------:R-:W-:-:S06]  /*12f0*/  IMAD R2, R2, -0xa0, RZ ;  /* 0xffffff6002027824 */ /* 0x000fcc00078e02ff */
[----:B------:R-:W3:Y:S08]  /*1300*/  LDC R2, c[0x0][R2+0x2a0] ;  /* 0x0000a80002027b82 */ /* 0x000ef00000000800 */
[----:B------:R-:W3:Y:S01]  /*1310*/  LDC R40, c[0x0][0xb24] ;  /* 0x0002c900ff287b82 */ /* 0x000ee20000000800 */
[----:B-1----:R-:W-:-:S07]  /*1320*/  I2FP.F32.U32 R3, R94 ;  /* 0x0000005e00037245 */ /* 0x002fce0000201000 */
[----:B------:R-:W1:Y:S01]  /*1330*/  S2UR UR36, SR_CTAID.Z ;  /* 0x00000000002479c3 */ /* 0x000e620000002700 */
[----:B--2---:R-:W-:Y:S01]  /*1340*/  ISETP.GE.AND P0, PT, R9, 0x1, PT ;  /* 0x000000010900780c */ /* 0x004fe20003f06270 */
[----:B----4-:R-:W-:Y:S01]  /*1350*/  IMAD.MOV.U32 R93, RZ, RZ, R11 ;  /* 0x000000ffff5d7224 */ /* 0x010fe200078e000b */
[----:B------:R-:W-:Y:S01]  /*1360*/  I2FP.F32.U32 R4, R11 ;  /* 0x0000000b00047245 */ /* 0x000fe20000201000 */
[----:B------:R-:W-:Y:S01]  /*1370*/  FMUL R3, R3, UR6 ;  /* 0x0000000603037c20 */ /* 0x000fe20008400000 */
[----:B------:R-:W2:Y:S03]  /*1380*/  LDCU UR6, c[0x0][0xb30] ;  /* 0x00016600ff0677ac */ /* 0x000ea60008000800 */
[----:B---3--:R-:W-:Y:S01]  /*1390*/  FMUL R4, R4, UR8 ;  /* 0x0000000804047c20 */ /* 0x008fe20008400000 */
[----:B------:R-:W3:Y:S08]  /*13a0*/  F2I.U32.TRUNC.NTZ R81, R3 ;  /* 0x0000000300517305 */ /* 0x000ef0000020f000 */
[----:B------:R-:W4:Y:S01]  /*13b0*/  F2I.U32.TRUNC.NTZ R92, R4 ;  /* 0x00000004005c7305 */ /* 0x000f22000020f000 */
[----:B--2---:R-:W-:Y:S01]  /*13c0*/  UISETP.NE.AND UP3, UPT, UR6, 0x1, UPT ;  /* 0x000000010600788c */ /* 0x004fe2000bf65270 */
[----:B---3--:R-:W-:-:S05]  /*13d0*/  IADD3 R81, PT, PT, -R81, RZ, RZ ;  /* 0x000000ff51517210 */ /* 0x008fca0007ffe1ff */
[----:B------:R-:W-:Y:S01]  /*13e0*/  IMAD R81, R0, R81, R94 ;  /* 0x0000005100517224 */ /* 0x000fe200078e025e */
[----:B------:R-:W-:Y:S01]  /*13f0*/  PRMT R0, RZ, 0x7610, R0 ;  /* 0x00007610ff007816 */ /* 0x000fe20000000000 */
[----:B----4-:R-:W-:-:S04]  /*1400*/  IMAD.MOV R92, RZ, RZ, -R92 ;  /* 0x000000ffff5c7224 */ /* 0x010fc800078e0a5c */
[----:B------:R-:W-:Y:S01]  /*1410*/  IMAD R92, R2, R92, R11 ;  /* 0x0000005c025c7224 */ /* 0x000fe200078e020b */
[----:B-1----:R-:W-:Y:S06]  /*1420*/  BRA.U UP4, `(.L_x_18) ;  /* 0x0000000104247547 */ /* 0x002fec000b800000 */
[----:B------:R-:W-:Y:S01]  /*1430*/  ISETP.NE.AND P1, PT, R81, RZ, PT ;  /* 0x000000ff5100720c */ /* 0x000fe20003f25270 */
[----:B------:R-:W-:Y:S01]  /*1440*/  IMAD.MOV.U32 R0, RZ, RZ, 0x3 ;  /* 0x00000003ff007424 */ /* 0x000fe200078e00ff */
[C---:B------:R-:W-:Y:S02]  /*1450*/  LOP3.LUT R3, R92.reuse, 0xfffffffe, RZ, 0xc0, !PT ;  /* 0xfffffffe5c037812 */ /* 0x040fe400078ec0ff */
[----:B------:R-:W-:Y:S02]  /*1460*/  ISETP.LT.U32.OR P1, PT, R92, 0x2, !P1 ;  /* 0x000000025c00780c */ /* 0x000fe40004f21470 */
[----:B------:R-:W-:Y:S02]  /*1470*/  SHF.L.U32 R0, R0, R3, RZ ;  /* 0x0000000300007219 */ /* 0x000fe400000006ff */
[----:B------:R-:W-:Y:S02]  /*1480*/  SEL R5, RZ, 0x1, !P1 ;  /* 0x00000001ff057807 */ /* 0x000fe40004800000 */
[----:B------:R-:W-:-:S05]  /*1490*/  SEL R2, RZ, 0x2, !P1 ;  /* 0x00000002ff027807 */ /* 0x000fca0004800000 */
[----:B------:R-:W-:-:S05]  /*14a0*/  IMAD.IADD R2, R5, 0x1, R2 ;  /* 0x0000000105027824 */ /* 0x000fca00078e0202 */
[----:B------:R-:W-:Y:S02]  /*14b0*/  PRMT R8, R2, 0x7610, R8 ;  /* 0x0000761002087816 */ /* 0x000fe40000000008 */
.L_x_18:
[----:B------:R-:W-:Y:S05]  /*14c0*/  @!P0 BRA `(.L_x_19) ;  /* 0x0000000000b88947 */ /* 0x000fea0003800000 */
[----:B------:R-:W1:Y:S01]  /*14d0*/  LDC.64 R4, c[0x0][0xb18] ;  /* 0x0002c600ff047b82 */ /* 0x000e620000000a00 */
[----:B------:R-:W-:-:S07]  /*14e0*/  ISETP.NE.AND P0, PT, R9, 0x1, PT ;  /* 0x000000010900780c */ /* 0x000fce0003f05270 */
[----:B------:R-:W2:Y:S08]  /*14f0*/  LDC R14, c[0x0][0xb0c] ;  /* 0x0002c300ff0e7b82 */ /* 0x000eb00000000800 */
[----:B------:R-:W3:Y:S08]  /*1500*/  LDC R13, c[0x0][0x370] ;  /* 0x0000dc00ff0d7b82 */ /* 0x000ef00000000800 */
[----:B------:R-:W4:Y:S01]  /*1510*/  LDC R16, c[0x0][0x374] ;  /* 0x0000dd00ff107b82 */ /* 0x000f220000000800 */
[----:B-1----:R-:W-:-:S07]  /*1520*/  ISETP.NE.AND P1, PT, R4, 0x1, PT ;  /* 0x000000010400780c */ /* 0x002fce0003f25270 */
[----:B------:R-:W3:Y:S01]  /*1530*/  LDC.64 R6, c[0x0][0xb10] ;  /* 0x0002c400ff067b82 */ /* 0x000ee20000000a00 */
[----:B--2---:R-:W-:-:S07]  /*1540*/  ISETP.NE.AND P2, PT, R14, 0x1, PT ;  /* 0x000000010e00780c */ /* 0x004fce0003f45270 */
[----:B------:R-:W1:Y:S08]  /*1550*/  LDC R12, c[0x0][0xb20] ;  /* 0x0002c800ff0c7b82 */ /* 0x000e700000000800 */
[----:B------:R-:W2:Y:S01]  /*1560*/  LDC.64 R2, c[0x0][0xb28] ;  /* 0x0002ca00ff027b82 */ /* 0x000ea20000000a00 */
[----:B----4-:R-:W-:-:S04]  /*1570*/  IMAD.HI.U32 R15, R16, R5, RZ ;  /* 0x00000005100f7227 */ /* 0x010fc800078e00ff */
[----:B------:R-:W-:-:S04]  /*1580*/  IMAD.HI.U32 R5, R94, R5, RZ ;  /* 0x000000055e057227 */ /* 0x000fc800078e00ff */
[----:B---3--:R-:W-:-:S04]  /*1590*/  IMAD.HI.U32 R18, R13, R6, RZ ;  /* 0x000000060d127227 */ /* 0x008fc800078e00ff */
[C---:B------:R-:W-:Y:S01]  /*15a0*/  IMAD.HI.U32 R20, R11.reuse, R6, RZ ;  /* 0x000000060b147227 */ /* 0x040fe200078e00ff */
[-C--:B------:R-:W-:Y:S02]  /*15b0*/  @P2 SHF.R.U32.HI R13, RZ, R7.reuse, R18 ;  /* 0x00000007ff0d2219 */ /* 0x080fe40000011612 */
[-C--:B-1----:R-:W-:Y:S02]  /*15c0*/  @P1 SHF.R.U32.HI R16, RZ, R12.reuse, R15 ;  /* 0x0000000cff101219 */ /* 0x082fe4000001160f */
[----:B------:R-:W-:Y:S02]  /*15d0*/  SHF.R.U32.HI R5, RZ, R12, R5 ;  /* 0x0000000cff057219 */ /* 0x000fe40000011605 */
[----:B------:R-:W-:Y:S02]  /*15e0*/  SHF.R.U32.HI R20, RZ, R7, R20 ;  /* 0x00000007ff147219 */ /* 0x000fe40000011614 */
[----:B------:R-:W-:Y:S01]  /*15f0*/  SEL R5, R94, R5, !P1 ;  /* 0x000000055e057207 */ /* 0x000fe20004800000 */
[----:B--2---:R-:W-:Y:S01]  /*1600*/  IMAD.HI.U32 R18, R16, R2, RZ ;  /* 0x0000000210127227 */ /* 0x004fe200078e00ff */
[----:B------:R-:W-:-:S02]  /*1610*/  SEL R93, R11, R20, !P2 ;  /* 0x000000140b5d7207 */ /* 0x000fc40005000000 */
[----:B------:R-:W-:Y:S01]  /*1620*/  IADD3 R7, PT, PT, -R5, RZ, RZ ;  /* 0x000000ff05077210 */ /* 0x000fe20007ffe1ff */
[----:B------:R-:W-:Y:S01]  /*1630*/  IMAD.HI.U32 R6, R13, R2, RZ ;  /* 0x000000020d067227 */ /* 0x000fe200078e00ff */
[----:B------:R-:W-:-:S03]  /*1640*/  @P0 SHF.R.U32.HI R16, RZ, R3, R18 ;  /* 0x00000003ff100219 */ /* 0x000fc60000011612 */
[----:B------:R-:W-:Y:S01]  /*1650*/  IMAD R7, R4, R7, R94 ;  /* 0x0000000704077224 */ /* 0x000fe200078e025e */
[----:B------:R-:W-:Y:S01]  /*1660*/  @P0 SHF.R.U32.HI R13, RZ, R3, R6 ;  /* 0x00000003ff0d0219 */ /* 0x000fe20000011606 */
[----:B------:R-:W-:-:S04]  /*1670*/  IMAD R16, R16, R9, RZ ;  /* 0x0000000910107224 */ /* 0x000fc800078e02ff */
[----:B------:R-:W-:Y:S01]  /*1680*/  IMAD R6, R13, R9, RZ ;  /* 0x000000090d067224 */ /* 0x000fe200078e02ff */
[----:B------:R-:W-:-:S04]  /*1690*/  ISETP.GE.AND P1, PT, R5, R16, PT ;  /* 0x000000100500720c */ /* 0x000fc80003f26270 */
[----:B------:R-:W-:Y:S01]  /*16a0*/  ISETP.GE.OR P1, PT, R93, R6, P1 ;  /* 0x000000065d00720c */ /* 0x000fe20000f26670 */
[----:B------:R-:W-:-:S05]  /*16b0*/  IMAD.HI.U32 R6, R5, R2, RZ ;  /* 0x0000000205067227 */ /* 0x000fca00078e00ff */
[----:B------:R-:W-:-:S04]  /*16c0*/  SHF.R.U32.HI R6, RZ, R3, R6 ;  /* 0x00000003ff067219 */ /* 0x000fc80000011606 */
[----:B------:R-:W-:-:S03]  /*16d0*/  SEL R6, R5, R6, !P0 ;  /* 0x0000000605067207 */ /* 0x000fc60004000000 */
[----:B------:R-:W-:Y:S01]  /*16e0*/  @!P1 IMAD.HI.U32 R12, R93, R2, RZ ;  /* 0x000000025d0c9227 */ /* 0x000fe200078e00ff */
[----:B------:R-:W-:-:S04]  /*16f0*/  IADD3 R2, PT, PT, -R6, RZ, RZ ;  /* 0x000000ff06027210 */ /* 0x000fc80007ffe1ff */
[----:B------:R-:W-:Y:S01]  /*1700*/  @!P1 SHF.R.U32.HI R12, RZ, R3, R12 ;  /* 0x00000003ff0c9219 */ /* 0x000fe2000001160c */
[----:B------:R-:W-:-:S03]  /*1710*/  IMAD R2, R9, R2, R5 ;  /* 0x0000000209027224 */ /* 0x000fc600078e0205 */
[----:B------:R-:W-:-:S05]  /*1720*/  @!P1 SEL R3, R93, R12, !P0 ;  /* 0x0000000c5d039207 */ /* 0x000fca0004000000 */
[--C-:B------:R-:W-:Y:S02]  /*1730*/  @!P1 IMAD.IADD R6, R6, 0x1, -R3.reuse ;  /* 0x0000000106069824 */ /* 0x100fe400078e0a03 */
[----:B------:R-:W-:Y:S01]  /*1740*/  @!P1 IMAD R3, R2, R13, R3 ;  /* 0x0000000d02039224 */ /* 0x000fe200078e0203 */
[----:B------:R-:W-:Y:S01]  /*1750*/  IADD3 R2, PT, PT, -R93, RZ, RZ ;  /* 0x000000ff5d027210 */ /* 0x000fe20007ffe1ff */
[----:B------:R-:W-:Y:S02]  /*1760*/  @!P1 IMAD R5, R6, R9, R93 ;  /* 0x0000000906059224 */ /* 0x000fe400078e025d */
[----:B------:R-:W-:Y:S02]  /*1770*/  @!P1 IMAD.MOV.U32 R93, RZ, RZ, R3 ;  /* 0x000000ffff5d9224 */ /* 0x000fe400078e0003 */
[----:B------:R-:W-:Y:S02]  /*1780*/  IMAD R2, R14, R2, R11 ;  /* 0x000000020e027224 */ /* 0x000fe400078e020b */
[----:B------:R-:W-:-:S02]  /*1790*/  IMAD R94, R5, R4, R7 ;  /* 0x00000004055e7224 */ /* 0x000fc400078e0207 */
[----:B------:R-:W-:Y:S02]  /*17a0*/  IMAD R93, R93, R14, R2 ;  /* 0x0000000e5d5d7224 */ /* 0x000fe400078e0202 */
.L_x_19:
[----:B------:R-:W-:Y:S05]  /*17b0*/  BRA.U UP3, `(.L_x_20) ;  /* 0x0000000103407547 */ /* 0x000fea000b800000 */
[----:B------:R-:W1:Y:S08]  /*17c0*/  LDC.64 R4, c[0x0][0xb10] ;  /* 0x0002c400ff047b82 */ /* 0x000e700000000a00 */
[----:B------:R-:W2:Y:S08]  /*17d0*/  LDC.64 R2, c[0x0][0xb18] ;  /* 0x0002c600ff027b82 */ /* 0x000eb00000000a00 */
[----:B------:R-:W3:Y:S08]  /*17e0*/  LDC R6, c[0x0][0xb20] ;  /* 0x0002c800ff067b82 */ /* 0x000ef00000000800 */
[----:B------:R-:W4:Y:S01]  /*17f0*/  LDC R12, c[0x0][0xb0c] ;  /* 0x0002c300ff0c7b82 */ /* 0x000f220000000800 */
[----:B-1----:R-:W-:-:S05]  /*1800*/  IMAD.HI.U32 R4, R93, R4, RZ ;  /* 0x000000045d047227 */ /* 0x002fca00078e00ff */
[----:B------:R-:W-:Y:S01]  /*1810*/  SHF.R.U32.HI R4, RZ, R5, R4 ;  /* 0x00000005ff047219 */ /* 0x000fe20000011604 */
[----:B--2---:R-:W-:Y:S01]  /*1820*/  IMAD.HI.U32 R3, R94, R3, RZ ;  /* 0x000000035e037227 */ /* 0x004fe200078e00ff */
[----:B------:R-:W-:-:S04]  /*1830*/  ISETP.NE.AND P0, PT, R2, 0x1, PT ;  /* 0x000000010200780c */ /* 0x000fc80003f05270 */
[----:B---3--:R-:W-:-:S04]  /*1840*/  SHF.R.U32.HI R3, RZ, R6, R3 ;  /* 0x00000006ff037219 */ /* 0x008fc80000011603 */
[----:B------:R-:W-:Y:S02]  /*1850*/  SEL R3, R94, R3, !P0 ;  /* 0x000000035e037207 */ /* 0x000fe40004000000 */
[----:B----4-:R-:W-:-:S04]  /*1860*/  ISETP.NE.AND P1, PT, R12, 0x1, PT ;  /* 0x000000010c00780c */ /* 0x010fc80003f25270 */
[----:B------:R-:W-:-:S05]  /*1870*/  SEL R6, R93, R4, !P1 ;  /* 0x000000045d067207 */ /* 0x000fca0004800000 */
[----:B------:R-:W-:Y:S02]  /*1880*/  IMAD.IADD R4, R3, 0x1, -R6 ;  /* 0x0000000103047824 */ /* 0x000fe400078e0a06 */
[----:B------:R-:W-:Y:S02]  /*1890*/  IMAD.IADD R3, R6, 0x1, -R3 ;  /* 0x0000000106037824 */ /* 0x000fe400078e0a03 */
[----:B------:R-:W-:Y:S02]  /*18a0*/  IMAD R93, R4, R12, R93 ;  /* 0x0000000c045d7224 */ /* 0x000fe400078e025d */
[----:B------:R-:W-:Y:S02]  /*18b0*/  IMAD R94, R3, R2, R94 ;  /* 0x00000002035e7224 */ /* 0x000fe400078e025e */
.L_x_20:
[----:B------:R-:W-:Y:S05]  /*18c0*/  BRA.U !UP1, `(.L_x_21) ;  /* 0x00000001090c7547 */ /* 0x000fea000b800000 */
[----:B------:R-:W-:Y:S01]  /*18d0*/  UCGABAR_WAIT ;  /* 0x0000000000007dc7 */ /* 0x000fe20008000000 */
[----:B------:R-:W-:Y:S01]  /*18e0*/  CCTL.IVALL ;  /* 0x00000000ff00798f */ /* 0x000fe20002000000 */
[----:B------:R-:W-:Y:S05]  /*18f0*/  BRA `(.L_x_22) ;  /* 0x0000000000047947 */ /* 0x000fea0003800000 */
.L_x_21:
[----:B------:R-:W-:Y:S06]  /*1900*/  BAR.SYNC.DEFER_BLOCKING 0x0 ;  /* 0x0000000000007b1d */ /* 0x000fec0000010000 */
.L_x_22:
[----:B------:R-:W-:Y:S05]  /*1910*/  BRA.U UP2, `(.L_x_23) ;  /* 0x0000002502307547 */ /* 0x000fea000b800000 */
[----:B------:R-:W1:Y:S01]  /*1920*/  LDCU UR15, c[0x0][0x38c] ;  /* 0x00007180ff0f77ac */ /* 0x000e620008000800 */
[----:B------:R-:W2:Y:S01]  /*1930*/  LDC R9, c[0x0][0x370] ;  /* 0x0000dc00ff097b82 */ /* 0x000ea20000000800 */
[C---:B------:R-:W-:Y:S02]  /*1940*/  IMAD.SHL.U32 R17, R11.reuse, 0x20, RZ ;  /* 0x000000200b117824 */ /* 0x040fe400078e00ff */
[----:B------:R-:W-:Y:S01]  /*1950*/  HFMA2 R15, -RZ, RZ, 0, 5.9604644775390625e-08 ;  /* 0x00000001ff0f7431 */ /* 0x000fe200000001ff */
[----:B------:R-:W-:Y:S01]  /*1960*/  UISETP.NE.AND UP1, UPT, UR10, URZ, UPT ;  /* 0x000000ff0a00728c */ /* 0x000fe2000bf25270 */
[----:B------:R-:W-:Y:S01]  /*1970*/  ISETP.NE.AND P4, PT, R10, RZ, P5 ;  /* 0x000000ff0a00720c */ /* 0x000fe20002f85270 */
[----:B------:R-:W-:Y:S01]  /*1980*/  IMAD.SHL.U32 R16, R11, 0x40, RZ ;  /* 0x000000400b107824 */ /* 0x000fe200078e00ff */
[----:B------:R-:W-:Y:S01]  /*1990*/  CS2R R12, SRZ ;  /* 0x00000000000c7805 */ /* 0x000fe2000001ff00 */
[----:B------:R-:W-:Y:S01]  /*19a0*/  IMAD.MOV.U32 R14, RZ, RZ, RZ ;  /* 0x000000ffff0e7224 */ /* 0x000fe200078e00ff */
[----:B------:R-:W3:Y:S01]  /*19b0*/  LDC R0, c[0x0][0x374] ;  /* 0x0000dd00ff007b82 */ /* 0x000ee20000000800 */
[----:B------:R-:W-:Y:S01]  /*19c0*/  MOV R10, 0x1 ;  /* 0x00000001000a7802 */ /* 0x000fe20000000f00 */
[----:B------:R-:W4:Y:S01]  /*19d0*/  LDCU.64 UR24, c[0x0][0x348] ;  /* 0x00006900ff1877ac */ /* 0x000f220008000a00 */
[----:B------:R-:W-:Y:S01]  /*19e0*/  LOP3.LUT R17, R17, 0x20, RZ, 0xc0, !PT ;  /* 0x0000002011117812 */ /* 0x000fe200078ec0ff */
[----:B------:R-:W-:Y:S01]  /*19f0*/  USEL UR7, UR7, 0x2, UP1 ;  /* 0x0000000207077887 */ /* 0x000fe20008800000 */
[----:B------:R-:W-:Y:S01]  /*1a00*/  UMOV UR13, URZ ;  /* 0x000000ff000d7c82 */ /* 0x000fe20008000000 */
[----:B-1----:R-:W-:-:S04]  /*1a10*/  UIADD3 UR4, UPT, UPT, UR15, 0x3f, URZ ;  /* 0x0000003f0f047890 */ /* 0x002fc8000fffe0ff */
[----:B------:R-:W-:-:S04]  /*1a20*/  USHF.R.S32.HI UR22, URZ, 0x1f, UR4 ;  /* 0x0000001fff167899 */ /* 0x000fc80008011404 */
[----:B------:R-:W-:Y:S02]  /*1a30*/  ULEA.HI UR22, UR22, UR4, URZ, 0x6 ;  /* 0x0000000416167291 */ /* 0x000fe4000f8f30ff */
[----:B------:R-:W-:Y:S02]  /*1a40*/  UIADD3 UR4, UPT, UPT, UR15, -0x1, URZ ;  /* 0xffffffff0f047890 */ /* 0x000fe4000fffe0ff */
[----:B------:R-:W-:Y:S02]  /*1a50*/  USHF.R.S32.HI UR22, URZ, 0x6, UR22 ;  /* 0x00000006ff167899 */ /* 0x000fe40008011416 */
[----:B------:R-:W-:Y:S02]  /*1a60*/  UISETP.GE.U32.AND UP2, UPT, UR4, -0x7f, UPT ;  /* 0xffffff810400788c */ /* 0x000fe4000bf46070 */
[----:B------:R-:W-:Y:S02]  /*1a70*/  UISETP.LT.U32.AND UP0, UPT, UR22, 0x24, UPT ;  /* 0x000000241600788c */ /* 0x000fe4000bf01070 */
[----:B------:R-:W-:-:S02]  /*1a80*/  UIADD3 UR15, UPT, UPT, UR15, 0x7e, URZ ;  /* 0x0000007e0f0f7890 */ /* 0x000fc4000fffe0ff */
[----:B------:R-:W-:-:S04]  /*1a90*/  USEL UR21, UR22, 0x24, UP0 ;  /* 0x0000002416157887 */ /* 0x000fc80008000000 */
[----:B------:R-:W-:Y:S02]  /*1aa0*/  UIADD3 UR6, UPT, UPT, UR21, -0x1, URZ ;  /* 0xffffffff15067890 */ /* 0x000fe4000fffe0ff */
[----:B------:R-:W-:Y:S02]  /*1ab0*/  @UP2 UIADD3 UR6, UPT, UPT, UR21, URZ, URZ ;  /* 0x000000ff15062290 */ /* 0x000fe4000fffe0ff */
[----:B------:R-:W-:Y:S02]  /*1ac0*/  UIADD3 UR14, UPT, UPT, UR22, -UR21, URZ ;  /* 0x80000015160e7290 */ /* 0x000fe4000fffe0ff */
[----:B------:R-:W-:Y:S02]  /*1ad0*/  UIADD3 UR5, UPT, UPT, UR6, 0x1, URZ ;  /* 0x0000000106057890 */ /* 0x000fe4000fffe0ff */
[----:B--2-4-:R-:W-:-:S12]  /*1ae0*/  UIADD3 UR6, UPT, UPT, -UR6, URZ, URZ ;  /* 0x000000ff06067290 */ /* 0x014fd8000fffe1ff */
.L_x_43:
[----:B------:R-:W-:Y:S01]  /*1af0*/  UISETP.NE.AND UP0, UPT, UR37, URZ, UPT ;  /* 0x000000ff2500728c */ /* 0x000fe2000bf05270 */
[----:B------:R-:W1:Y:S08]  /*1b00*/  S2UR UR37, SR_CgaCtaId ;  /* 0x00000000002579c3 */ /* 0x000e700000008800 */
[----:B------:R-:W-:Y:S05]  /*1b10*/  BRA.U UP0, `(.L_x_24) ;  /* 0x0000000100347547 */ /* 0x000fea000b800000 */
[----:B------:R-:W2:Y:S01]  /*1b20*/  S2R R2, SR_CgaCtaId ;  /* 0x0000000000027919 */ /* 0x000ea20000008800 */
[----:B------:R-:W-:-:S04]  /*1b30*/  MOV R3, 0x400 ;  /* 0x0000040000037802 */ /* 0x000fc80000000f00 */
[----:B--2---:R-:W-:Y:S02]  /*1b40*/  LEA R3, R2, R3, 0x18 ;  /* 0x0000000302037211 */ /* 0x004fe400078ec0ff */
[----:B------:R-:W-:-:S03]  /*1b50*/  SHF.L.U32 R2, R10, 0x1f, RZ ;  /* 0x0000001f0a027819 */ /* 0x000fc600000006ff */
[----:B------:R-:W-:-:S04]  /*1b60*/  IMAD R3, R12, 0x8, R3 ;  /* 0x000000080c037824 */ /* 0x000fc800078e0203 */
[----:B------:R-:W2:Y:S02]  /*1b70*/  SYNCS.PHASECHK.TRANS64.TRYWAIT P0, [R3+URZ+0x2d0], R2 ;  /* 0x0002d002030075a7 */ /* 0x000ea400080011ff */
[----:B--2---:R-:W-:Y:S05]  /*1b80*/  @!P0 BRA `(.L_x_25) ;  /* 0x00000060008c8947 */ /* 0x004fea0003800000 */
.L_x_147:
[----:B------:R-:W-:Y:S01]  /*1b90*/  VIADD R12, R12, 0x1 ;  /* 0x000000010c0c7836 */ /* 0x000fe20000000000 */
[----:B------:R2:W-:Y:S04]  /*1ba0*/  SYNCS.ARRIVE.TRANS64.A1T0 RZ, [R3+URZ+0x2c0], RZ ;  /* 0x0002c0ff03ff79a7 */ /* 0x0005e800081000ff */
[----:B------:R-:W-:-:S04]  /*1bb0*/  ISETP.NE.AND P0, PT, R12, 0x2, PT ;  /* 0x000000020c00780c */ /* 0x000fc80003f05270 */
[----:B------:R-:W-:Y:S02]  /*1bc0*/  SEL R12, R12, RZ, P0 ;  /* 0x000000ff0c0c7207 */ /* 0x000fe40000000000 */
[----:B--2---:R-:W-:-:S04]  /*1bd0*/  SEL R3, RZ, 0x1, P0 ;  /* 0x00000001ff037807 */ /* 0x004fc80000000000 */
[----:B------:R-:W-:-:S07]  /*1be0*/  LOP3.LUT R10, R10, R3, RZ, 0x3c, !PT ;  /* 0x000000030a0a7212 */ /* 0x000fce00078e3cff */
.L_x_24:
[----:B------:R-:W-:Y:S01]  /*1bf0*/  UMOV UR4, 0x400 ;  /* 0x0000040000047882 */ /* 0x000fe20000000000 */
[----:B------:R-:W-:Y:S01]  /*1c00*/  LEA.HI R3, R93, R93, RZ, 0x1 ;  /* 0x0000005d5d037211 */ /* 0x000fe200078f08ff */
[----:B-1----:R-:W-:Y:S01]  /*1c10*/  ULEA UR4, UR37, UR4, 0x18 ;  /* 0x0000000425047291 */ /* 0x002fe2000f8ec0ff */
[----:B------:R-:W-:Y:S01]  /*1c20*/  SHF.L.U32 R2, R15, 0x1f, RZ ;  /* 0x0000001f0f027819 */ /* 0x000fe200000006ff */
[----:B------:R-:W-:Y:S01]  /*1c30*/  UISETP.GE.U32.AND UP0, UPT, UR15, 0x7f, UPT ;  /* 0x0000007f0f00788c */ /* 0x000fe2000bf06070 */
[----:B------:R-:W-:Y:S01]  /*1c40*/  R2UR UR35, R16 ;  /* 0x00000000102372ca */ /* 0x000fe200000e0000 */
[----:B------:R-:W-:Y:S01]  /*1c50*/  ULEA UR8, UR13, UR4, 0x3 ;  /* 0x000000040d087291 */ /* 0x000fe2000f8e18ff */
[----:B------:R-:W-:Y:S01]  /*1c60*/  IMAD.SHL.U32 R3, R3, 0x40, RZ ;  /* 0x0000004003037824 */ /* 0x000fe200078e00ff */
[----:B------:R-:W-:Y:S01]  /*1c70*/  R2UR UR11, R17 ;  /* 0x00000000110b72ca */ /* 0x000fe200000e0000 */
[----:B------:R-:W-:-:S03]  /*1c80*/  UMOV UR23, URZ ;  /* 0x000000ff00177c82 */ /* 0x000fc60008000000 */
[----:B------:R-:W-:-:S03]  /*1c90*/  LOP3.LUT R3, R3, 0xffffff80, RZ, 0xc0, !PT ;  /* 0xffffff8003037812 */ /* 0x000fc600078ec0ff */
[----:B------:R1:W2:Y:S01]  /*1ca0*/  SYNCS.PHASECHK.TRANS64.TRYWAIT P0, [UR8+0x120], R2 ;  /* 0x00012002ff0075a7 */ /* 0x0002a20008001108 */
[----:B------:R-:W-:Y:S02]  /*1cb0*/  R2UR UR9, R3 ;  /* 0x00000000030972ca */ /* 0x000fe400000e0000 */
[----:B------:R-:W-:-:S11]  /*1cc0*/  R2UR UR8, R94 ;  /* 0x000000005e0872ca */ /* 0x000fd600000e0000 */
[----:B------:R-:W-:Y:S02]  /*1cd0*/  ULOP3.LUT UR35, UR9, 0x40, UR35, 0xf8, !UPT ;  /* 0x0000004009237892 */ /* 0x000fe4000f8ef823 */
[----:B------:R-:W-:Y:S01]  /*1ce0*/  ULEA UR11, UR8, UR11, 0x6 ;  /* 0x0000000b080b7291 */ /* 0x000fe2000f8e30ff */
[----:B------:R-:W-:Y:S11]  /*1cf0*/  BRA.U !UP0, `(.L_x_26) ;  /* 0x0000000108c07547 */ /* 0x000ff6000b800000 */
[----:B------:R-:W-:Y:S01]  /*1d00*/  UMOV UR16, UR6 ;  /* 0x0000000600107c82 */ /* 0x000fe20008000000 */
[----:B------:R-:W-:Y:S01]  /*1d10*/  UMOV UR17, UR13 ;  /* 0x0000000d00117c82 */ /* 0x000fe20008000000 */
[----:B------:R-:W-:-:S05]  /*1d20*/  UMOV UR34, URZ ;  /* 0x000000ff00227c82 */ /* 0x000fca0008000000 */
.L_x_32:
[----:B------:R-:W-:Y:S01]  /*1d30*/  ULEA UR33, UR17, UR4, 0x3 ;  /* 0x0000000411217291 */ /* 0x000fe2000f8e18ff */
[----:B------:R-:W-:Y:S01]  /*1d40*/  @P5 MOV R3, 0x3000 ;  /* 0x0000300000035802 */ /* 0x000fe20000000f00 */
[----:B-12-4-:R-:W-:Y:S10]  /*1d50*/  @P0 BRA `(.L_x_27) ;  /* 0x00000000000c0947 */ /* 0x016ff40003800000 */
[----:B------:R-:W-:-:S04]  /*1d60*/  SHF.L.U32 R5, R15, 0x1f, RZ ;  /* 0x0000001f0f057819 */ /* 0x000fc800000006ff */
[----:B------:R-:W2:Y:S02]  /*1d70*/  SYNCS.PHASECHK.TRANS64.TRYWAIT P0, [UR33+0x120], R5 ;  /* 0x00012005ff0075a7 */ /* 0x000ea40008001121 */
[----:B--2---:R-:W-:Y:S05]  /*1d80*/  @!P0 BRA `(.L_x_28) ;  /* 0x0000006000208947 */ /* 0x004fea0003800000 */
.L_x_27:
[----:B------:R2:W-:Y:S01]  /*1d90*/  @P5 SYNCS.ARRIVE.TRANS64 RZ, [UR33], R3 ;  /* 0x00000003ffff59a7 */ /* 0x0005e20008000021 */
[----:B------:R-:W-:Y:S02]  /*1da0*/  ULOP3.LUT UR8, UR7, 0x2, URZ, 0xfc, !UPT ;  /* 0x0000000207087892 */ /* 0x000fe4000f8efcff */
[----:B------:R-:W-:Y:S02]  /*1db0*/  UIADD3 UR16, UPT, UPT, UR16, 0x1, URZ ;  /* 0x0000000110107890 */ /* 0x000fe4000fffe0ff */
[----:B------:R-:W-:Y:S02]  /*1dc0*/  UISETP.NE.AND UP0, UPT, UR8, 0x2, UPT ;  /* 0x000000020800788c */ /* 0x000fe4000bf05270 */
[----:B------:R-:W-:-:S07]  /*1dd0*/  UISETP.NE.AND UP2, UPT, UR16, 0x1, UPT ;  /* 0x000000011000788c */ /* 0x000fce000bf45270 */
[----:B------:R-:W-:Y:S05]  /*1de0*/  BRA.U UP0, `(.L_x_29) ;  /* 0x0000000100047547 */ /* 0x000fea000b800000 */
[----:B------:R-:W-:Y:S05]  /*1df0*/  BPT.TRAP 0x1 ;  /* 0x000000040000795c */ /* 0x000fea0000300000 */
.L_x_29:
[----:B------:R-:W-:Y:S04]  /*1e00*/  BSSY.RECONVERGENT B0, `(.L_x_30) ;  /* 0x0000003000007945 */ /* 0x000fe80003800200 */
[----:B------:R-:W-:Y:S05]  /*1e10*/  @!P4 BRA `(.L_x_31) ;  /* 0x000000000004c947 */ /* 0x000fea0003800000 */
[----:B------:R-:W-:Y:S05]  /*1e20*/  BPT.TRAP 0x1 ;  /* 0x000000040000795c */ /* 0x000fea0000300000 */
.L_x_31:
[----:B------:R-:W-:Y:S05]  /*1e30*/  BSYNC.RECONVERGENT B0 ;  /* 0x0000000000007941 */ /* 0x000fea0003800200 */
.L_x_30:
[----:B------:R-:W-:Y:S02]  /*1e40*/  UIADD3 UR13, UPT, UPT, UR17, 0x1, URZ ;  /* 0x00000001110d7890 */ /* 0x000fe4000fffe0ff */
[----:B------:R-:W-:Y:S02]  /*1e50*/  ULEA UR32, UR17, UR4, 0xc ;  /* 0x0000000411207291 */ /* 0x000fe4000f8e60ff */
[----:B------:R-:W-:Y:S02]  /*1e60*/  UISETP.NE.AND UP0, UPT, UR13, 0x24, UPT ;  /* 0x000000240d00788c */ /* 0x000fe4000bf05270 */
[----:B------:R-:W-:Y:S02]  /*1e70*/  UIADD3 UR28, UP1, UPT, UR24, 0x80, URZ ;  /* 0x00000080181c7890 */ /* 0x000fe4000ff3e0ff */
[----:B------:R-:W-:Y:S02]  /*1e80*/  USEL UR9, URZ, 0x1, UP0 ;  /* 0x00000001ff097887 */ /* 0x000fe40008000000 */
[----:B------:R-:W-:-:S02]  /*1e90*/  USEL UR13, UR13, URZ, UP0 ;  /* 0x000000ff0d0d7287 */ /* 0x000fc40008000000 */
[----:B------:R-:W-:Y:S02]  /*1ea0*/  UIADD3 UR26, UP0, UPT, UR24, 0x180, URZ ;  /* 0x00000180181a7890 */ /* 0x000fe4000ff1e0ff */
[----:B------:R-:W-:Y:S01]  /*1eb0*/  ULEA UR8, UR13, UR4, 0x3 ;  /* 0x000000040d087291 */ /* 0x000fe2000f8e18ff */
[----:B------:R-:W-:Y:S01]  /*1ec0*/  LOP3.LUT R15, R15, UR9, RZ, 0x3c, !PT ;  /* 0x000000090f0f7c12 */ /* 0x000fe2000f8e3cff */
[----:B------:R-:W-:Y:S02]  /*1ed0*/  ULOP3.LUT UR33, UR33, 0xfefffff8, URZ, 0xc0, !UPT ;  /* 0xfefffff821217892 */ /* 0x000fe4000f8ec0ff */
[----:B------:R-:W-:Y:S01]  /*1ee0*/  UIADD3.X UR29, UPT, UPT, URZ, UR25, URZ, UP1, !UPT ;  /* 0x00000019ff1d7290 */ /* 0x000fe20008ffe4ff */
[----:B-1----:R-:W-:Y:S01]  /*1ef0*/  SHF.L.U32 R2, R15, 0x1f, RZ ;  /* 0x0000001f0f027819 */ /* 0x002fe200000006ff */
[----:B------:R-:W-:Y:S02]  /*1f00*/  UIADD3 UR32, UPT, UPT, UR32, 0x2600, URZ ;  /* 0x0000260020207890 */ /* 0x000fe4000fffe0ff */
[----:B------:R-:W-:Y:S01]  /*1f10*/  UIADD3.X UR27, UPT, UPT, URZ, UR25, URZ, UP0, !UPT ;  /* 0x00000019ff1b7290 */ /* 0x000fe200087fe4ff */
[----:B------:R4:W1:Y:S01]  /*1f20*/  SYNCS.PHASECHK.TRANS64.TRYWAIT P0, [UR8+0x120], R2 ;  /* 0x00012002ff0075a7 */ /* 0x0008620008001108 */
[----:B------:R-:W-:Y:S01]  /*1f30*/  ULEA UR8, UR17, UR4, 0xb ;  /* 0x0000000411087291 */ /* 0x000fe2000f8e58ff */
[----:B------:R-:W-:Y:S01]  /*1f40*/  UMOV UR18, 0x0 ;  /* 0x0000000000127882 */ /* 0x000fe20000000000 */
[----:B------:R-:W-:-:S02]  /*1f50*/  UMOV UR19, 0x10000000 ;  /* 0x1000000000137882 */ /* 0x000fc40000000000 */
[----:B------:R-:W-:Y:S01]  /*1f60*/  UIADD3 UR8, UPT, UPT, UR8, 0x26600, URZ ;  /* 0x0002660008087890 */ /* 0x000fe2000fffe0ff */
[----:B------:R2:W-:Y:S01]  /*1f70*/  UTMALDG.3D.2CTA [UR32], [UR28], desc[UR18] ;  /* 0x000012201c0075b4 */ /* 0x0005e20008211000 */
[----:B------:R-:W-:Y:S01]  /*1f80*/  UMOV UR10, UR34 ;  /* 0x00000022000a7c82 */ /* 0x000fe20008000000 */
[----:B------:R-:W-:Y:S01]  /*1f90*/  UMOV UR12, UR36 ;  /* 0x00000024000c7c82 */ /* 0x000fe20008000000 */
[----:B------:R-:W-:Y:S01]  /*1fa0*/  UMOV UR9, UR33 ;  /* 0x0000002100097c82 */ /* 0x000fe20008000000 */
[----:B------:R-:W-:Y:S01]  /*1fb0*/  UMOV UR23, UR5 ;  /* 0x0000000500177c82 */ /* 0x000fe20008000000 */
[----:B------:R-:W-:-:S03]  /*1fc0*/  UMOV UR17, UR13 ;  /* 0x0000000d00117c82 */ /* 0x000fc60008000000 */
[----:B------:R4:W-:Y:S01]  /*1fd0*/  UTMALDG.3D.2CTA [UR8], [UR26], desc[UR18] ;  /* 0x000012081a0075b4 */ /* 0x0009e20008211000 */
[----:B--2---:R-:W-:Y:S01]  /*1fe0*/  UIADD3 UR34, UPT, UPT, UR34, 0x40, URZ ;  /* 0x0000004022227890 */ /* 0x004fe2000fffe0ff */
[----:B------:R-:W-:Y:S11]  /*1ff0*/  BRA.U UP2, `(.L_x_32) ;  /* 0xfffffffd024c7547 */ /* 0x000ff6000b83ffff */
.L_x_26:
[----:B-12---:R-:W-:Y:S01]  /*2000*/  PLOP3.LUT P0, PT, PT, PT, UP5, 0x80, 0x8 ;  /* 0x000000000008781c */ /* 0x006fe20003f0f058 */
[----:B----4-:R-:W-:Y:S01]  /*2010*/  ULEA UR8, UR13, UR4, 0x3 ;  /* 0x000000040d087291 */ /* 0x010fe2000f8e18ff */
[----:B------:R-:W-:Y:S01]  /*2020*/  SHF.L.U32 R2, R15, 0x1f, RZ ;  /* 0x0000001f0f027819 */ /* 0x000fe200000006ff */
[----:B------:R-:W-:-:S10]  /*2030*/  UISETP.GT.AND UP0, UPT, UR22, UR21, UPT ;  /* 0x000000151600728c */ /* 0x000fd4000bf04270 */
[----:B------:R-:W-:Y:S01]  /*2040*/  @!P0 SYNCS.ARRIVE.TRANS64.A1T0 RZ, [UR4+0x258], RZ ;  /* 0x000258ffffff89a7 */ /* 0x000fe20008100004 */
[----:B------:R1:W2:Y:S01]  /*2050*/  SYNCS.PHASECHK.TRANS64.TRYWAIT P0, [UR8+0x120], R2 ;  /* 0x00012002ff0075a7 */ /* 0x0002a20008001108 */
[----:B------:R-:W-:Y:S05]  /*2060*/  BRA.U !UP0, `(.L_x_33) ;  /* 0x0000000108c07547 */ /* 0x000fea000b800000 */
[----:B------:R-:W-:Y:S01]  /*2070*/  UIADD3 UR26, UPT, UPT, UR14, UR23, URZ ;  /* 0x000000170e1a7290 */ /* 0x000fe2000fffe0ff */
[----:B------:R-:W-:-:S11]  /*2080*/  UMOV UR27, UR13 ;  /* 0x0000000d001b7c82 */ /* 0x000fd60008000000 */
.L_x_39:
[----:B------:R-:W-:Y:S01]  /*2090*/  ULEA UR17, UR27, UR4, 0x3 ;  /* 0x000000041b117291 */ /* 0x000fe2000f8e18ff */
[----:B--2---:R-:W-:Y:S01]  /*20a0*/  @P5 MOV R3, 0x3000 ;  /* 0x0000300000035802 */ /* 0x004fe20000000f00 */
[----:B-12---:R-:W-:Y:S10]  /*20b0*/  @P0 BRA `(.L_x_34) ;  /* 0x00000000000c0947 */ /* 0x006ff40003800000 */
[----:B------:R-:W-:-:S04]  /*20c0*/  SHF.L.U32 R5, R15, 0x1f, RZ ;  /* 0x0000001f0f057819 */ /* 0x000fc800000006ff */
[----:B------:R-:W2:Y:S02]  /*20d0*/  SYNCS.PHASECHK.TRANS64.TRYWAIT P0, [UR17+0x120], R5 ;  /* 0x00012005ff0075a7 */ /* 0x000ea40008001111 */
[----:B--2---:R-:W-:Y:S05]  /*20e0*/  @!P0 BRA `(.L_x_35) ;  /* 0x0000005c00608947 */ /* 0x004fea0003800000 */
.L_x_34:
[----:B------:R2:W-:Y:S01]  /*20f0*/  @P5 SYNCS.ARRIVE.TRANS64 RZ, [UR17], R3 ;  /* 0x00000003ffff59a7 */ /* 0x0005e20008000011 */
[----:B------:R-:W-:-:S04]  /*2100*/  ULOP3.LUT UR8, UR7, 0x2, URZ, 0xfc, !UPT ;  /* 0x0000000207087892 */ /* 0x000fc8000f8efcff */
[----:B------:R-:W-:-:S09]  /*2110*/  UISETP.NE.AND UP0, UPT, UR8, 0x2, UPT ;  /* 0x000000020800788c */ /* 0x000fd2000bf05270 */
[----:B------:R-:W-:Y:S05]  /*2120*/  BRA.U UP0, `(.L_x_36) ;  /* 0x0000000100047547 */ /* 0x000fea000b800000 */
[----:B------:R-:W-:Y:S05]  /*2130*/  BPT.TRAP 0x1 ;  /* 0x000000040000795c */ /* 0x000fea0000300000 */
.L_x_36:
[----:B------:R-:W-:Y:S04]  /*2140*/  BSSY.RECONVERGENT B0, `(.L_x_37) ;  /* 0x0000003000007945 */ /* 0x000fe80003800200 */
[----:B------:R-:W-:Y:S05]  /*2150*/  @!P4 BRA `(.L_x_38) ;  /* 0x000000000004c947 */ /* 0x000fea0003800000 */
[----:B------:R-:W-:Y:S05]  /*2160*/  BPT.TRAP 0x1 ;  /* 0x000000040000795c */ /* 0x000fea0000300000 */
.L_x_38:
[----:B------:R-:W-:Y:S05]  /*2170*/  BSYNC.RECONVERGENT B0 ;  /* 0x0000000000007941 */ /* 0x000fea0003800200 */
.L_x_37:
        /* <DEDUP_REMOVED lines=9> */
[----:B------:R-:W-:Y:S02]  /*2210*/  USHF.L.U32 UR18, UR23, 0x6, URZ ;  /* 0x0000000617127899 */ /* 0x000fe400080006ff */
[----:B------:R-:W-:Y:S01]  /*2220*/  ULOP3.LUT UR17, UR17, 0xfefffff8, URZ, 0xc0, !UPT ;  /* 0xfefffff811117892 */ /* 0x000fe2000f8ec0ff */
[----:B-1----:R-:W-:Y:S01]  /*2230*/  SHF.L.U32 R2, R15, 0x1f, RZ ;  /* 0x0000001f0f027819 */ /* 0x002fe200000006ff */
[----:B------:R-:W-:Y:S02]  /*2240*/  UIADD3 UR16, UPT, UPT, UR16, 0x2600, URZ ;  /* 0x0000260010107890 */ /* 0x000fe4000fffe0ff */
[----:B------:R-:W-:Y:S01]  /*2250*/  UIADD3.X UR33, UPT, UPT, URZ, UR25, URZ, UP1, !UPT ;  /* 0x00000019ff217290 */ /* 0x000fe20008ffe4ff */
[----:B------:R4:W1:Y:S01]  /*2260*/  SYNCS.PHASECHK.TRANS64.TRYWAIT P0, [UR8+0x120], R2 ;  /* 0x00012002ff0075a7 */ /* 0x0008620008001108 */
[----:B------:R-:W-:-:S02]  /*2270*/  ULEA UR8, UR27, UR4, 0xb ;  /* 0x000000041b087291 */ /* 0x000fc4000f8e58ff */
[----:B------:R-:W-:Y:S02]  /*2280*/  UIADD3.X UR31, UPT, UPT, URZ, UR25, URZ, UP0, !UPT ;  /* 0x00000019ff1f7290 */ /* 0x000fe400087fe4ff */
[----:B------:R-:W-:Y:S01]  /*2290*/  UIADD3 UR8, UPT, UPT, UR8, 0x26600, URZ ;  /* 0x0002660008087890 */ /* 0x000fe2000fffe0ff */
[----:B------:R-:W-:Y:S01]  /*22a0*/  UMOV UR28, 0x0 ;  /* 0x00000000001c7882 */ /* 0x000fe20000000000 */
[----:B------:R-:W-:Y:S01]  /*22b0*/  UMOV UR29, 0x10000000 ;  /* 0x10000000001d7882 */ /* 0x000fe20000000000 */
[----:B------:R-:W-:Y:S01]  /*22c0*/  UMOV UR19, UR35 ;  /* 0x0000002300137c82 */ /* 0x000fe20008000000 */
[----:B------:R-:W-:Y:S01]  /*22d0*/  UMOV UR20, UR36 ;  /* 0x0000002400147c82 */ /* 0x000fe20008000000 */
[----:B------:R-:W-:Y:S01]  /*22e0*/  UMOV UR12, UR36 ;  /* 0x00000024000c7c82 */ /* 0x000fe20008000000 */
[----:B------:R-:W-:Y:S01]  /*22f0*/  UMOV UR9, UR17 ;  /* 0x0000001100097c82 */ /* 0x000fe20008000000 */
[----:B------:R-:W-:Y:S01]  /*2300*/  UMOV UR10, UR18 ;  /* 0x00000012000a7c82 */ /* 0x000fe20008000000 */
[----:B------:R4:W-:Y:S01]  /*2310*/  UTMALDG.3D.2CTA [UR16], [UR32], desc[UR28] ;  /* 0x00001c10200075b4 */ /* 0x0009e20008211000 */
[----:B------:R-:W-:Y:S01]  /*2320*/  UIADD3 UR23, UPT, UPT, UR23, 0x1, URZ ;  /* 0x0000000117177890 */ /* 0x000fe2000fffe0ff */
[----:B------:R-:W-:-:S03]  /*2330*/  UMOV UR27, UR13 ;  /* 0x0000000d001b7c82 */ /* 0x000fc60008000000 */
[----:B------:R-:W-:Y:S01]  /*2340*/  UISETP.NE.AND UP0, UPT, UR23, UR26, UPT ;  /* 0x0000001a1700728c */ /* 0x000fe2000bf05270 */
[----:B------:R4:W-:Y:S08]  /*2350*/  UTMALDG.3D.2CTA [UR8], [UR30], desc[UR28] ;  /* 0x00001c081e0075b4 */ /* 0x0009f00008211000 */
[----:B----4-:R-:W-:Y:S05]  /*2360*/  BRA.U UP0, `(.L_x_39) ;  /* 0xfffffffd00487547 */ /* 0x010fea000b83ffff */
.L_x_33:
[C---:B-1----:R-:W-:Y:S01]  /*2370*/  LEA R2, R14.reuse, UR4, 0x3 ;  /* 0x000000040e027c11 */ /* 0x042fe2000f8e18ff */
[----:B------:R-:W-:Y:S01]  /*2380*/  NOP ;  /* 0x0000000000007918 */ /* 0x000fe20000000000 */
[----:B--2---:R-:W-:Y:S02]  /*2390*/  SHF.L.U32 R3, R13, 0x1f, RZ ;  /* 0x0000001f0d037819 */ /* 0x004fe400000006ff */
[----:B------:R-:W-:Y:S02]  /*23a0*/  LEA R4, R14, UR4, 0x4 ;  /* 0x000000040e047c11 */ /* 0x000fe4000f8e20ff */
[----:B------:R-:W1:Y:S02]  /*23b0*/  SYNCS.PHASECHK.TRANS64.TRYWAIT P0, [R2+URZ+0x260], R3 ;  /* 0x00026003020075a7 */ /* 0x000e6400080011ff */
[----:B-1----:R-:W-:Y:S05]  /*23c0*/  @!P0 BRA `(.L_x_40) ;  /* 0x0000005800c08947 */ /* 0x002fea0003800000 */
.L_x_150:
[----:B------:R-:W2:Y:S01]  /*23d0*/  LDS.128 R4, [R4+0x2f0] ;  /* 0x0002f00004047984 */ /* 0x000ea20000000c00 */
[----:B------:R-:W-:Y:S01]  /*23e0*/  ISETP.GE.AND P0, PT, R40, 0x1, PT ;  /* 0x000000012800780c */ /* 0x000fe20003f06270 */
[----:B-1----:R-:W-:Y:S01]  /*23f0*/  VIADD R2, R2, 0x270 ;  /* 0x0000027002027836 */ /* 0x002fe20000000000 */
[----:B------:R-:W-:Y:S01]  /*2400*/  @!PT LDS RZ, [RZ] ;  /* 0x00000000fffff984 */ /* 0x000fe20000000800 */
[----:B------:R-:W-:Y:S01]  /*2410*/  @!PT LDS RZ, [RZ] ;  /* 0x00000000fffff984 */ /* 0x000fe20000000800 */
[----:B------:R-:W-:Y:S01]  /*2420*/  @!PT LDS RZ, [RZ] ;  /* 0x00000000fffff984 */ /* 0x000fe20000000800 */
[----:B------:R-:W-:Y:S01]  /*2430*/  @!PT LDS RZ, [RZ] ;  /* 0x00000000fffff984 */ /* 0x000fe20000000800 */
[----:B------:R1:W-:Y:S06]  /*2440*/  MEMBAR.ALL.CTA ;  /* 0x0000000000007992 */ /* 0x0003ec0000008000 */
[----:B-1----:R-:W1:Y:S01]  /*2450*/  FENCE.VIEW.ASYNC.S ;  /* 0x00000000000073c6 */ /* 0x002e620000000000 */
[----:B------:R-:W-:-:S04]  /*2460*/  PRMT R2, RZ, 0x654, R2 ;  /* 0x00000654ff027816 */ /* 0x000fc80000000002 */
[----:B-1----:R1:W-:Y:S01]  /*2470*/  SYNCS.ARRIVE.TRANS64.RED.A1T0 RZ, [R2+URZ], RZ ;  /* 0x000000ff02ff79a7 */ /* 0x0023e200081004ff */
[----:B--2---:R-:W-:-:S13]  /*2480*/  LOP3.LUT P2, RZ, R6, 0x1, RZ, 0xc0, !PT ;  /* 0x0000000106ff7812 */ /* 0x004fda000784c0ff */
[----:B------:R-:W-:Y:S01]  /*2490*/  @P2 SHF.R.U32.HI R3, RZ, 0x10, R5 ;  /* 0x00000010ff032819 */ /* 0x000fe20000011605 */
[----:B------:R-:W-:Y:S01]  /*24a0*/  VOTEU.ANY UP0, P2 ;  /* 0x0000000000ff7886 */ /* 0x000fe20001000100 */
[----:B------:R-:W-:Y:S02]  /*24b0*/  @P2 MOV R11, R4 ;  /* 0x00000004000b2202 */ /* 0x000fe40000000f00 */
[----:B------:R-:W-:Y:S02]  /*24c0*/  @P2 R2UR.BROADCAST UR8, R3 ;  /* 0x00000000030822ca */ /* 0x000fe400008e0000 */
[----:B------:R-:W-:-:S11]  /*24d0*/  @P2 LOP3.LUT R8, R5, 0xffff, RZ, 0xc0, !PT ;  /* 0x0000ffff05082812 */ /* 0x000fd600078ec0ff */
[----:B------:R-:W-:Y:S01]  /*24e0*/  @UP0 UMOV UR36, UR8 ;  /* 0x0000000800240c82 */ /* 0x000fe20008000000 */
[----:B-1----:R-:W-:Y:S05]  /*24f0*/  @!P0 BRA `(.L_x_41) ;  /* 0x0000000000b88947 */ /* 0x002fea0003800000 */
[----:B------:R-:W3:Y:S01]  /*2500*/  LDC.64 R4, c[0x0][0xb18] ;  /* 0x0002c600ff047b82 */ /* 0x000ee20000000a00 */
[----:B------:R-:W-:-:S07]  /*2510*/  ISETP.NE.AND P3, PT, R40, 0x1, PT ;  /* 0x000000012800780c */ /* 0x000fce0003f65270 */
[----:B------:R-:W1:Y:S08]  /*2520*/  LDC.64 R6, c[0x0][0xb10] ;  /* 0x0002c400ff067b82 */ /* 0x000e700000000a00 */
[----:B------:R-:W2:Y:S08]  /*2530*/  LDC R18, c[0x0][0xb20] ;  /* 0x0002c800ff127b82 */ /* 0x000eb00000000800 */
[----:B------:R-:W4:Y:S01]  /*2540*/  LDC R20, c[0x0][0xb0c] ;  /* 0x0002c300ff147b82 */ /* 0x000f220000000800 */
[----:B---3--:R-:W-:Y:S01]  /*2550*/  IMAD.HI.U32 R19, R0, R5, RZ ;  /* 0x0000000500137227 */ /* 0x008fe200078e00ff */
[----:B------:R-:W-:-:S03]  /*2560*/  ISETP.NE.AND P0, PT, R4, 0x1, PT ;  /* 0x000000010400780c */ /* 0x000fc60003f05270 */
[----:B------:R-:W-:-:S03]  /*2570*/  IMAD.HI.U32 R5, R8, R5, RZ ;  /* 0x0000000508057227 */ /* 0x000fc600078e00ff */
[----:B------:R-:W3:Y:S01]  /*2580*/  LDC.64 R2, c[0x0][0xb28] ;  /* 0x0002ca00ff027b82 */ /* 0x000ee20000000a00 */
[----:B-1----:R-:W-:-:S04]  /*2590*/  IMAD.HI.U32 R22, R9, R6, RZ ;  /* 0x0000000609167227 */ /* 0x002fc800078e00ff */
[----:B------:R-:W-:Y:S01]  /*25a0*/  IMAD.HI.U32 R24, R11, R6, RZ ;  /* 0x000000060b187227 */ /* 0x000fe200078e00ff */
[----:B------:R-:W-:Y:S02]  /*25b0*/  SHF.R.U32.HI R22, RZ, R7, R22 ;  /* 0x00000007ff167219 */ /* 0x000fe40000011616 */
[-C--:B--2---:R-:W-:Y:S02]  /*25c0*/  SHF.R.U32.HI R19, RZ, R18.reuse, R19 ;  /* 0x00000012ff137219 */ /* 0x084fe40000011613 */
[----:B------:R-:W-:Y:S02]  /*25d0*/  SHF.R.U32.HI R5, RZ, R18, R5 ;  /* 0x00000012ff057219 */ /* 0x000fe40000011605 */
[----:B------:R-:W-:Y:S02]  /*25e0*/  SEL R19, R0, R19, !P0 ;  /* 0x0000001300137207 */ /* 0x000fe40004000000 */
[----:B------:R-:W-:Y:S02]  /*25f0*/  SHF.R.U32.HI R24, RZ, R7, R24 ;  /* 0x00000007ff187219 */ /* 0x000fe40000011618 */
[----:B----4-:R-:W-:-:S02]  /*2600*/  ISETP.NE.AND P1, PT, R20, 0x1, PT ;  /* 0x000000011400780c */ /* 0x010fc40003f25270 */
[----:B------:R-:W-:Y:S02]  /*2610*/  SEL R5, R8, R5, !P0 ;  /* 0x0000000508057207 */ /* 0x000fe40004000000 */
[----:B------:R-:W-:Y:S02]  /*2620*/  SEL R21, R9, R22, !P1 ;  /* 0x0000001609157207 */ /* 0x000fe40004800000 */
[----:B------:R-:W-:Y:S01]  /*2630*/  SEL R7, R11, R24, !P1 ;  /* 0x000000180b077207 */ /* 0x000fe20004800000 */
[----:B---3--:R-:W-:-:S04]  /*2640*/  IMAD.HI.U32 R22, R19, R2, RZ ;  /* 0x0000000213167227 */ /* 0x008fc800078e00ff */
[----:B------:R-:W-:Y:S01]  /*2650*/  IMAD.HI.U32 R6, R21, R2, RZ ;  /* 0x0000000215067227 */ /* 0x000fe200078e00ff */
[----:B------:R-:W-:-:S04]  /*2660*/  @P3 SHF.R.U32.HI R19, RZ, R3, R22 ;  /* 0x00000003ff133219 */ /* 0x000fc80000011616 */
[----:B------:R-:W-:Y:S01]  /*2670*/  @P3 SHF.R.U32.HI R21, RZ, R3, R6 ;  /* 0x00000003ff153219 */ /* 0x000fe20000011606 */
[----:B------:R-:W-:-:S04]  /*2680*/  IMAD R19, R40, R19, RZ ;  /* 0x0000001328137224 */ /* 0x000fc800078e02ff */
[----:B------:R-:W-:Y:S01]  /*2690*/  IMAD R6, R40, R21, RZ ;  /* 0x0000001528067224 */ /* 0x000fe200078e02ff */
[C---:B------:R-:W-:Y:S02]  /*26a0*/  ISETP.GE.AND P0, PT, R5.reuse, R19, PT ;  /* 0x000000130500720c */ /* 0x040fe40003f06270 */
[----:B------:R-:W-:Y:S02]  /*26b0*/  IADD3 R19, PT, PT, -R5, RZ, RZ ;  /* 0x000000ff05137210 */ /* 0x000fe40007ffe1ff */
[----:B------:R-:W-:Y:S01]  /*26c0*/  ISETP.GE.OR P0, PT, R7, R6, P0 ;  /* 0x000000060700720c */ /* 0x000fe20000706670 */
[----:B------:R-:W-:-:S04]  /*26d0*/  IMAD.HI.U32 R6, R5, R2, RZ ;  /* 0x0000000205067227 */ /* 0x000fc800078e00ff */
[----:B------:R-:W-:Y:S01]  /*26e0*/  IMAD R8, R4, R19, R8 ;  /* 0x0000001304087224 */ /* 0x000fe200078e0208 */
[----:B------:R-:W-:-:S04]  /*26f0*/  SHF.R.U32.HI R6, RZ, R3, R6 ;  /* 0x00000003ff067219 */ /* 0x000fc80000011606 */
[----:B------:R-:W-:-:S03]  /*2700*/  SEL R6, R5, R6, !P3 ;  /* 0x0000000605067207 */ /* 0x000fc60005800000 */
[----:B------:R-:W-:-:S04]  /*2710*/  @!P0 IMAD.HI.U32 R18, R7, R2, RZ ;  /* 0x0000000207128227 */ /* 0x000fc800078e00ff */
[----:B------:R-:W-:Y:S01]  /*2720*/  IMAD.MOV R2, RZ, RZ, -R6 ;  /* 0x000000ffff027224 */ /* 0x000fe200078e0a06 */
[----:B------:R-:W-:-:S03]  /*2730*/  @!P0 SHF.R.U32.HI R18, RZ, R3, R18 ;  /* 0x00000003ff128219 */ /* 0x000fc60000011612 */
[----:B------:R-:W-:Y:S01]  /*2740*/  IMAD R2, R40, R2, R5 ;  /* 0x0000000228027224 */ /* 0x000fe200078e0205 */
        /* <DEDUP_REMOVED lines=9> */
.L_x_41:
[----:B------:R-:W1:Y:S02]  /*27e0*/  LDCU UR8, c[0x0][0xb30] ;  /* 0x00016600ff0877ac */ /* 0x000e640008000800 */
[----:B-1----:R-:W-:-:S09]  /*27f0*/  UISETP.NE.AND UP0, UPT, UR8, 0x1, UPT ;  /* 0x000000010800788c */ /* 0x002fd2000bf05270 */
[----:B------:R-:W-:Y:S05]  /*2800*/  BRA.U UP0, `(.L_x_42) ;  /* 0x0000000100407547 */ /* 0x000fea000b800000 */
[----:B------:R-:W1:Y:S08]  /*2810*/  LDC.64 R4, c[0x0][0xb10] ;  /* 0x0002c400ff047b82 */ /* 0x000e700000000a00 */
[----:B------:R-:W2:Y:S08]  /*2820*/  LDC.64 R2, c[0x0][0xb18] ;  /* 0x0002c600ff027b82 */ /* 0x000eb00000000a00 */
[----:B------:R-:W4:Y:S08]  /*2830*/  LDC R6, c[0x0][0xb20] ;  /* 0x0002c800ff067b82 */ /* 0x000f300000000800 */
[----:B------:R-:W3:Y:S01]  /*2840*/  LDC R18, c[0x0][0xb0c] ;  /* 0x0002c300ff127b82 */ /* 0x000ee20000000800 */
[----:B-1----:R-:W-:-:S05]  /*2850*/  IMAD.HI.U32 R4, R11, R4, RZ ;  /* 0x000000040b047227 */ /* 0x002fca00078e00ff */
[----:B------:R-:W-:Y:S01]  /*2860*/  SHF.R.U32.HI R4, RZ, R5, R4 ;  /* 0x00000005ff047219 */ /* 0x000fe20000011604 */
[----:B--2---:R-:W-:Y:S01]  /*2870*/  IMAD.HI.U32 R3, R8, R3, RZ ;  /* 0x0000000308037227 */ /* 0x004fe200078e00ff */
[----:B------:R-:W-:-:S04]  /*2880*/  ISETP.NE.AND P0, PT, R2, 0x1, PT ;  /* 0x000000010200780c */ /* 0x000fc80003f05270 */
[----:B----4-:R-:W-:-:S04]  /*2890*/  SHF.R.U32.HI R3, RZ, R6, R3 ;  /* 0x00000006ff037219 */ /* 0x010fc80000011603 */
[----:B------:R-:W-:Y:S02]  /*28a0*/  SEL R3, R8, R3, !P0 ;  /* 0x0000000308037207 */ /* 0x000fe40004000000 */
[----:B---3--:R-:W-:-:S04]  /*28b0*/  ISETP.NE.AND P1, PT, R18, 0x1, PT ;  /* 0x000000011200780c */ /* 0x008fc80003f25270 */
[----:B------:R-:W-:-:S05]  /*28c0*/  SEL R4, R11, R4, !P1 ;  /* 0x000000040b047207 */ /* 0x000fca0004800000 */
[----:B------:R-:W-:Y:S02]  /*28d0*/  IMAD.IADD R5, R3, 0x1, -R4 ;  /* 0x0000000103057824 */ /* 0x000fe400078e0a04 */
[----:B------:R-:W-:Y:S02]  /*28e0*/  IMAD.IADD R3, R4, 0x1, -R3 ;  /* 0x0000000104037824 */ /* 0x000fe400078e0a03 */
[----:B------:R-:W-:Y:S02]  /*28f0*/  IMAD R11, R5, R18, R11 ;  /* 0x00000012050b7224 */ /* 0x000fe400078e020b */
[----:B------:R-:W-:-:S07]  /*2900*/  IMAD R8, R3, R2, R8 ;  /* 0x0000000203087224 */ /* 0x000fce00078e0208 */
.L_x_42:
[----:B------:R-:W-:Y:S01]  /*2910*/  VIADD R14, R14, 0x1 ;  /* 0x000000010e0e7836 */ /* 0x000fe20000000000 */
[----:B------:R-:W-:Y:S01]  /*2920*/  UPLOP3.LUT UP5, UPT, UPT, UPT, UPT, 0x80, 0x8 ;  /* 0x000000000008789c */ /* 0x000fe20003faf070 */
[----:B------:R-:W-:Y:S02]  /*2930*/  IMAD.IADD R93, R11, 0x1, R92 ;  /* 0x000000010b5d7824 */ /* 0x000fe400078e025c */
[----:B------:R-:W-:Y:S01]  /*2940*/  IMAD.IADD R94, R8, 0x1, R81 ;  /* 0x00000001085e7824 */ /* 0x000fe200078e0251 */
[----:B------:R-:W-:-:S04]  /*2950*/  ISETP.NE.AND P0, PT, R14, 0x2, PT ;  /* 0x000000020e00780c */ /* 0x000fc80003f05270 */
[----:B------:R-:W-:Y:S02]  /*2960*/  SEL R2, RZ, 0x1, P0 ;  /* 0x00000001ff027807 */ /* 0x000fe40000000000 */
[----:B------:R-:W-:Y:S02]  /*2970*/  SEL R14, R14, RZ, P0 ;  /* 0x000000ff0e0e7207 */ /* 0x000fe40000000000 */
[----:B------:R-:W-:Y:S01]  /*2980*/  LOP3.LUT R13, R13, R2, RZ, 0x3c, !PT ;  /* 0x000000020d0d7212 */ /* 0x000fe200078e3cff */
[----:B------:R-:W-:Y:S06]  /*2990*/  @P2 BRA `(.L_x_43) ;  /* 0xfffffff000542947 */ /* 0x000fec000383ffff */
[----:B------:R-:W-:Y:S01]  /*29a0*/  UIADD3 UR4, UPT, UPT, UR4, 0x120, URZ ;  /* 0x0000012004047890 */ /* 0x000fe2000fffe0ff */
[----:B------:R-:W-:-:S03]  /*29b0*/  SHF.L.U32 R3, R15, 0x1f, RZ ;  /* 0x0000001f0f037819 */ /* 0x000fc600000006ff */
[----:B------:R-:W-:-:S09]  /*29c0*/  ULEA UR5, UR13, UR4, 0x3 ;  /* 0x000000040d057291 */ /* 0x000fd2000f8e18ff */
[----:B------:R-:W1:Y:S02]  /*29d0*/  SYNCS.PHASECHK.TRANS64.TRYWAIT P0, [UR5], R3 ;  /* 0x00000003ff0075a7 */ /* 0x000e640008001105 */
[----:B-1----:R-:W-:Y:S05]  /*29e0*/  @!P0 BRA `(.L_x_44) ;  /* 0x00000054004c8947 */ /* 0x002fea0003800000 */
.L_x_152:
[----:B------:R-:W-:-:S04]  /*29f0*/  UIADD3 UR6, UPT, UPT, UR13, 0x1, URZ ;  /* 0x000000010d067890 */ /* 0x000fc8000fffe0ff */
[----:B------:R-:W-:-:S04]  /*2a00*/  UISETP.NE.AND UP0, UPT, UR6, 0x24, UPT ;  /* 0x000000240600788c */ /* 0x000fc8000bf05270 */
[----:B------:R-:W-:Y:S02]  /*2a10*/  USEL UR7, URZ, 0x1, UP0 ;  /* 0x00000001ff077887 */ /* 0x000fe40008000000 */
[----:B------:R-:W-:-:S04]  /*2a20*/  USEL UR6, UR6, URZ, UP0 ;  /* 0x000000ff06067287 */ /* 0x000fc80008000000 */
[----:B------:R-:W-:Y:S01]  /*2a30*/  ULEA UR5, UR6, UR4, 0x3 ;  /* 0x0000000406057291 */ /* 0x000fe2000f8e18ff */
[----:B------:R-:W-:-:S04]  /*2a40*/  LOP3.LUT R2, R15, UR7, RZ, 0x3c, !PT ;  /* 0x000000070f027c12 */ /* 0x000fc8000f8e3cff */
[----:B-1----:R-:W-:-:S04]  /*2a50*/  SHF.L.U32 R3, R2, 0x1f, RZ ;  /* 0x0000001f02037819 */ /* 0x002fc800000006ff */
[----:B------:R-:W1:Y:S02]  /*2a60*/  SYNCS.PHASECHK.TRANS64.TRYWAIT P0, [UR5], R3 ;  /* 0x00000003ff0075a7 */ /* 0x000e640008001105 */
[----:B-1----:R-:W-:Y:S05]  /*2a70*/  @!P0 BRA `(.L_x_45) ;  /* 0x0000005400408947 */ /* 0x002fea0003800000 */
.L_x_154:
        /* <DEDUP_REMOVED lines=9> */
.L_x_156:
        /* <DEDUP_REMOVED lines=9> */
.L_x_158:
        /* <DEDUP_REMOVED lines=9> */
.L_x_160:
        /* <DEDUP_REMOVED lines=9> */
.L_x_162:
        /* <DEDUP_REMOVED lines=9> */
.L_x_164:
        /* <DEDUP_REMOVED lines=9> */
.L_x_166:
        /* <DEDUP_REMOVED lines=9> */
.L_x_168:
        /* <DEDUP_REMOVED lines=9> */
.L_x_170:
        /* <DEDUP_REMOVED lines=9> */
.L_x_172:
        /* <DEDUP_REMOVED lines=9> */
.L_x_174:
        /* <DEDUP_REMOVED lines=9> */
.L_x_176:
        /* <DEDUP_REMOVED lines=9> */
.L_x_178:
        /* <DEDUP_REMOVED lines=9> */
.L_x_180:
        /* <DEDUP_REMOVED lines=9> */
.L_x_182:
        /* <DEDUP_REMOVED lines=9> */
.L_x_184:
        /* <DEDUP_REMOVED lines=9> */
.L_x_186:
        /* <DEDUP_REMOVED lines=9> */
.L_x_188:
        /* <DEDUP_REMOVED lines=9> */
.L_x_190:
        /* <DEDUP_REMOVED lines=9> */
.L_x_192:
        /* <DEDUP_REMOVED lines=9> */
.L_x_194:
        /* <DEDUP_REMOVED lines=9> */
.L_x_196:
        /* <DEDUP_REMOVED lines=9> */
.L_x_198:
        /* <DEDUP_REMOVED lines=9> */
.L_x_200:
        /* <DEDUP_REMOVED lines=9> */
.L_x_202:
        /* <DEDUP_REMOVED lines=9> */
.L_x_204:
        /* <DEDUP_REMOVED lines=9> */
.L_x_206:
        /* <DEDUP_REMOVED lines=9> */
.L_x_208:
        /* <DEDUP_REMOVED lines=9> */
.L_x_210:
        /* <DEDUP_REMOVED lines=9> */
.L_x_212:
        /* <DEDUP_REMOVED lines=9> */
.L_x_214:
        /* <DEDUP_REMOVED lines=9> */
.L_x_216:
        /* <DEDUP_REMOVED lines=9> */
.L_x_218:
        /* <DEDUP_REMOVED lines=9> */
.L_x_220:
[----:B------:R-:W-:-:S04]  /*3d10*/  UIADD3 UR6, UPT, UPT, UR6, 0x1, URZ ;  /* 0x0000000106067890 */ /* 0x000fc8000fffe0ff */
[----:B------:R-:W-:-:S04]  /*3d20*/  UISETP.NE.AND UP0, UPT, UR6, 0x24, UPT ;  /* 0x000000240600788c */ /* 0x000fc8000bf05270 */
[----:B------:R-:W-:Y:S02]  /*3d30*/  USEL UR5, URZ, 0x1, UP0 ;  /* 0x00000001ff057887 */ /* 0x000fe40008000000 */
[----:B------:R-:W-:-:S04]  /*3d40*/  USEL UR6, UR6, URZ, UP0 ;  /* 0x000000ff06067287 */ /* 0x000fc80008000000 */
[----:B------:R-:W-:Y:S01]  /*3d50*/  ULEA UR6, UR6, UR4, 0x3 ;  /* 0x0000000406067291 */ /* 0x000fe2000f8e18ff */
[----:B-1----:R-:W-:-:S04]  /*3d60*/  LOP3.LUT R3, R2, UR5, RZ, 0x3c, !PT ;  /* 0x0000000502037c12 */ /* 0x002fc8000f8e3cff */
[----:B------:R-:W-:Y:S01]  /*3d70*/  SHF.L.U32 R3, R3, 0x1f, RZ ;  /* 0x0000001f03037819 */ /* 0x000fe200000006ff */
[----:B---3--:R-:W-:-:S07]  /*3d80*/  IMAD.U32 R0, RZ, RZ, UR6 ;  /* 0x00000006ff007e24 */ /* 0x008fce000f8e00ff */
.L_x_79:
[----:B-1----:R1:W2:Y:S02]  /*3d90*/  SYNCS.PHASECHK.TRANS64.TRYWAIT P0, [R0+URZ], R3 ;  /* 0x00000003000075a7 */ /* 0x0022a400080011ff */
[----:B--2---:R-:W-:Y:S05]  /*3da0*/  @!P0 NANOSLEEP.SYNCS 0x989680 ;  /* 0x009896800000895d */ /* 0x004fea0003900000 */
[----:B------:R-:W2:Y:S02]  /*3db0*/  @!P0 SYNCS.PHASECHK.TRANS64 P0, [R0+URZ], R3 ;  /* 0x00000003000085a7 */ /* 0x000ea400080010ff */
[----:B--2---:R-:W-:Y:S05]  /*3dc0*/  @P0 EXIT ;  /* 0x000000000000094d */ /* 0x004fea0003800000 */
[----:B------:R-:W-:Y:S05]  /*3dd0*/  BRA `(.L_x_79) ;  /* 0xfffffffc00ec7947 */ /* 0x000fea000383ffff */
.L_x_23:
[----:B------:R-:W-:-:S04]  /*3de0*/  UISETP.NE.AND UP1, UPT, UR37, URZ, UPT ;  /* 0x000000ff2500728c */ /* 0x000fc8000bf25270 */
[----:B------:R-:W-:-:S09]  /*3df0*/  UISETP.NE.OR UP1, UPT, UR10, 0x1, UP1 ;  /* 0x000000010a00788c */ /* 0x000fd20008f25670 */
[----:B------:R-:W-:Y:S05]  /*3e00*/  BRA.U UP1, `(.L_x_80) ;  /* 0x00000005014c7547 */ /* 0x000fea000b800000 */
[----:B------:R-:W-:Y:S01]  /*3e10*/  HFMA2 R11, -RZ, RZ, 0, 0 ;  /* 0x00000000ff0b7431 */ /* 0x000fe200000001ff */
[----:B------:R-:W-:Y:S01]  /*3e20*/  ISETP.GE.U32.AND P2, PT, R10, 0x2, PT ;  /* 0x000000020a00780c */ /* 0x000fe20003f46070 */
[----:B------:R-:W-:Y:S01]  /*3e30*/  IMAD.MOV.U32 R12, RZ, RZ, 0x1 ;  /* 0x00000001ff0c7424 */ /* 0x000fe200078e00ff */
[----:B------:R-:W-:Y:S01]  /*3e40*/  CS2R R8, SRZ ;  /* 0x0000000000087805 */ /* 0x000fe2000001ff00 */
[----:B------:R-:W-:Y:S01]  /*3e50*/  IMAD.MOV.U32 R3, RZ, RZ, RZ ;  /* 0x000000ffff037224 */ /* 0x000fe200078e00ff */
[----:B------:R-:W-:Y:S01]  /*3e60*/  UMOV UR4, 0x400 ;  /* 0x0000040000047882 */ /* 0x000fe20000000000 */
[----:B------:R-:W-:Y:S01]  /*3e70*/  UMOV UR6, URZ ;  /* 0x000000ff00067c82 */ /* 0x000fe20008000000 */
[----:B------:R-:W-:-:S12]  /*3e80*/  ULEA UR37, UR37, UR4, 0x18 ;  /* 0x0000000425257291 */ /* 0x000fd8000f8ec0ff */
.L_x_84:
[----:B------:R-:W-:Y:S02]  /*3e90*/  LEA R0, R3, UR37, 0x3 ;  /* 0x0000002503007c11 */ /* 0x000fe4000f8e18ff */
[----:B------:R-:W-:-:S03]  /*3ea0*/  SHF.L.U32 R5, R8, 0x1f, RZ ;  /* 0x0000001f08057819 */ /* 0x000fc600000006ff */
[----:B------:R-:W-:Y:S01]  /*3eb0*/  VIADD R4, R0, 0x2d0 ;  /* 0x000002d000047836 */ /* 0x000fe20000000000 */
[----:B------:R-:W1:Y:S02]  /*3ec0*/  SYNCS.PHASECHK.TRANS64.TRYWAIT P0, [R0+URZ+0x2c0], R5 ;  /* 0x0002c005000075a7 */ /* 0x000e6400080011ff */
[----:B-1----:R-:W-:Y:S05]  /*3ed0*/  @!P0 BRA `(.L_x_81) ;  /* 0x0000004c00588947 */ /* 0x002fea0003800000 */
.L_x_221:
[----:B------:R-:W-:Y:S01]  /*3ee0*/  ULEA UR5, UR6, UR37, 0x3 ;  /* 0x0000002506057291 */ /* 0x000fe2000f8e18ff */
[----:B------:R-:W-:Y:S01]  /*3ef0*/  PRMT R4, RZ, 0x654, R4 ;  /* 0x00000654ff047816 */ /* 0x000fe20000000004 */
[----:B-1----:R-:W-:Y:S01]  /*3f00*/  @!P2 IMAD.MOV.U32 R5, RZ, RZ, 0x10 ;  /* 0x00000010ff05a424 */ /* 0x002fe200078e00ff */
[----:B------:R-:W-:Y:S01]  /*3f10*/  SHF.L.U32 R7, R12, 0x1f, RZ ;  /* 0x0000001f0c077819 */ /* 0x000fe200000006ff */
[----:B------:R-:W-:Y:S01]  /*3f20*/  UIADD3 UR4, UPT, UPT, UR5, 0x260, URZ ;  /* 0x0000026005047890 */ /* 0x000fe2000fffe0ff */
[----:B------:R1:W-:Y:S05]  /*3f30*/  SYNCS.ARRIVE.TRANS64.RED.A1T0 RZ, [R4+URZ], RZ ;  /* 0x000000ff04ff79a7 */ /* 0x0003ea00081004ff */
[----:B------:R-:W-:Y:S01]  /*3f40*/  IMAD.U32 R13, RZ, RZ, UR4 ;  /* 0x00000004ff0d7e24 */ /* 0x000fe2000f8e00ff */
[----:B------:R-:W2:Y:S04]  /*3f50*/  SYNCS.PHASECHK.TRANS64.TRYWAIT P0, [UR5+0x270], R7 ;  /* 0x00027007ff0075a7 */ /* 0x000ea80008001105 */
[----:B------:R-:W-:Y:S01]  /*3f60*/  PRMT R13, R10, 0x654, R13 ;  /* 0x000006540a0d7816 */ /* 0x000fe2000000000d */
[----:B-12---:R-:W-:Y:S06]  /*3f70*/  @!P0 BRA `(.L_x_82) ;  /* 0x0000004c00448947 */ /* 0x006fec0003800000 */
.L_x_223:
[----:B------:R-:W-:Y:S01]  /*3f80*/  ULEA UR4, UR6, UR37, 0x4 ;  /* 0x0000002506047291 */ /* 0x000fe2000f8e20ff */
[----:B------:R-:W-:Y:S01]  /*3f90*/  SEL R2, R13, R2, !P2 ;  /* 0x000000020d027207 */ /* 0x000fe20005000000 */
[----:B------:R-:W-:Y:S01]  /*3fa0*/  UIADD3 UR5, UPT, UPT, UR5, 0x260, URZ ;  /* 0x0000026005057890 */ /* 0x000fe2000fffe0ff */
[----:B-1----:R-:W-:Y:S01]  /*3fb0*/  LEA R0, R11, UR37, 0x3 ;  /* 0x000000250b007c11 */ /* 0x002fe2000f8e18ff */
[----:B------:R-:W-:Y:S01]  /*3fc0*/  UIADD3 UR4, UPT, UPT, UR4, 0x2f0, URZ ;  /* 0x000002f004047890 */ /* 0x000fe2000fffe0ff */
[----:B------:R1:W-:Y:S01]  /*3fd0*/  @!P2 SYNCS.ARRIVE.TRANS64.RED RZ, [R2+URZ], R5 ;  /* 0x0000000502ffa9a7 */ /* 0x0003e200080004ff */
[----:B------:R-:W-:Y:S01]  /*3fe0*/  UIADD3 UR6, UPT, UPT, UR6, 0x1, URZ ;  /* 0x0000000106067890 */ /* 0x000fe2000fffe0ff */
[----:B------:R-:W-:-:S03]  /*3ff0*/  VIADD R3, R3, 0x1 ;  /* 0x0000000103037836 */ /* 0x000fc60000000000 */
[----:B------:R-:W-:Y:S02]  /*4000*/  UISETP.NE.AND UP0, UPT, UR6, 0x2, UPT ;  /* 0x000000020600788c */ /* 0x000fe4000bf05270 */
[----:B------:R-:W-:Y:S01]  /*4010*/  ISETP.NE.AND P0, PT, R3, 0x2, PT ;  /* 0x000000020300780c */ /* 0x000fe20003f05270 */
[----:B------:R-:W-:Y:S06]  /*4020*/  UGETNEXTWORKID.BROADCAST [UR4], [UR5] ;  /* 0x00000000040073ca */ /* 0x000fec0008000100 */
[----:B------:R-:W-:Y:S02]  /*4030*/  USEL UR4, URZ, 0x1, UP0 ;  /* 0x00000001ff047887 */ /* 0x000fe40008000000 */
[----:B------:R-:W-:-:S04]  /*4040*/  USEL UR6, UR6, URZ, UP0 ;  /* 0x000000ff06067287 */ /* 0x000fc80008000000 */
[----:B------:R-:W-:Y:S02]  /*4050*/  LOP3.LUT R12, R12, UR4, RZ, 0x3c, !PT ;  /* 0x000000040c0c7c12 */ /* 0x000fe4000f8e3cff */
[----:B-1----:R-:W-:-:S04]  /*4060*/  SHF.L.U32 R5, R9, 0x1f, RZ ;  /* 0x0000001f09057819 */ /* 0x002fc800000006ff */
[----:B------:R-:W1:Y:S02]  /*4070*/  SYNCS.PHASECHK.TRANS64.TRYWAIT P1, [R0+URZ+0x260], R5 ;  /* 0x00026005000075a7 */ /* 0x000e6400080211ff */
[----:B-1----:R-:W-:Y:S05]  /*4080*/  @!P1 BRA `(.L_x_83) ;  /* 0x0000004c00189947 */ /* 0x002fea0003800000 */
.L_x_224:
[----:B------:R-:W-:Y:S01]  /*4090*/  LEA R4, R11, UR37, 0x4 ;  /* 0x000000250b047c11 */ /* 0x000fe2000f8e20ff */
[----:B-1----:R-:W-:Y:S01]  /*40a0*/  VIADD R0, R0, 0x270 ;  /* 0x0000027000007836 */ /* 0x002fe20000000000 */
[----:B------:R-:W-:Y:S01]  /*40b0*/  SEL R3, R3, RZ, P0 ;  /* 0x000000ff03037207 */ /* 0x000fe20000000000 */
[----:B------:R-:W-:-:S03]  /*40c0*/  VIADD R11, R11, 0x1 ;  /* 0x000000010b0b7836 */ /* 0x000fc60000000000 */
[----:B------:R-:W1:Y:S01]  /*40d0*/  LDS.128 R4, [R4+0x2f0] ;  /* 0x0002f00004047984 */ /* 0x000e620000000c00 */
[----:B------:R-:W-:Y:S02]  /*40e0*/  PRMT R0, RZ, 0x654, R0 ;  /* 0x00000654ff007816 */ /* 0x000fe40000000000 */
[C---:B------:R-:W-:Y:S01]  /*40f0*/  ISETP.NE.AND P1, PT, R11.reuse, 0x2, PT ;  /* 0x000000020b00780c */ /* 0x040fe20003f25270 */
[----:B------:R-:W-:Y:S01]  /*4100*/  @!PT LDS RZ, [RZ] ;  /* 0x00000000fffff984 */ /* 0x000fe20000000800 */
[----:B------:R-:W-:Y:S01]  /*4110*/  @!PT LDS RZ, [RZ] ;  /* 0x00000000fffff984 */ /* 0x000fe20000000800 */
[----:B------:R-:W-:Y:S01]  /*4120*/  @!PT LDS RZ, [RZ] ;  /* 0x00000000fffff984 */ /* 0x000fe20000000800 */
[----:B------:R-:W-:Y:S01]  /*4130*/  @!PT LDS RZ, [RZ] ;  /* 0x00000000fffff984 */ /* 0x000fe20000000800 */
[----:B------:R2:W-:Y:S06]  /*4140*/  MEMBAR.ALL.CTA ;  /* 0x0000000000007992 */ /* 0x0005ec0000008000 */
[----:B--2---:R-:W2:Y:S01]  /*4150*/  FENCE.VIEW.ASYNC.S ;  /* 0x00000000000073c6 */ /* 0x004ea20000000000 */
[----:B------:R-:W-:Y:S01]  /*4160*/  SEL R11, R11, RZ, P1 ;  /* 0x000000ff0b0b7207 */ /* 0x000fe20000800000 */
[----:B--2---:R2:W-:Y:S01]  /*4170*/  SYNCS.ARRIVE.TRANS64.RED.A1T0 RZ, [R0+URZ], RZ ;  /* 0x000000ff00ff79a7 */ /* 0x0045e200081004ff */
[----:B-1----:R-:W-:-:S02]  /*4180*/  LOP3.LUT P3, RZ, R6, 0x1, RZ, 0xc0, !PT ;  /* 0x0000000106ff7812 */ /* 0x002fc4000786c0ff */
[----:B------:R-:W-:-:S04]  /*4190*/  SEL R5, RZ, 0x1, P0 ;  /* 0x00000001ff057807 */ /* 0x000fc80000000000 */
[----:B------:R-:W-:Y:S02]  /*41a0*/  LOP3.LUT R8, R8, R5, RZ, 0x3c, !PT ;  /* 0x0000000508087212 */ /* 0x000fe400078e3cff */
[----:B--2---:R-:W-:-:S04]  /*41b0*/  SEL R0, RZ, 0x1, P1 ;  /* 0x00000001ff007807 */ /* 0x004fc80000800000 */
[----:B------:R-:W-:Y:S01]  /*41c0*/  LOP3.LUT R9, R9, R0, RZ, 0x3c, !PT ;  /* 0x0000000009097212 */ /* 0x000fe200078e3cff */
[----:B------:R-:W-:Y:S06]  /*41d0*/  @P3 BRA `(.L_x_84) ;  /* 0xfffffffc002c3947 */ /* 0x000fec000383ffff */
[----:B------:R-:W-:Y:S01]  /*41e0*/  ULEA UR5, UR6, UR37, 0x3 ;  /* 0x0000002506057291 */ /* 0x000fe2000f8e18ff */
[----:B------:R-:W-:-:S08]  /*41f0*/  SHF.L.U32 R3, R12, 0x1f, RZ ;  /* 0x0000001f0c037819 */ /* 0x000fd000000006ff */
[----:B------:R-:W1:Y:S02]  /*4200*/  SYNCS.PHASECHK.TRANS64 P0, [UR5+0x270], R3 ;  /* 0x00027003ff0075a7 */ /* 0x000e640008001005 */
[----:B-1----:R-:W-:Y:S05]  /*4210*/  @P0 BRA `(.L_x_85) ;  /* 0x0000000000080947 */ /* 0x002fea0003800000 */
[----:B------:R-:W1:Y:S02]  /*4220*/  SYNCS.PHASECHK.TRANS64.TRYWAIT P0, [UR5+0x270], R3 ;  /* 0x00027003ff0075a7 */ /* 0x000e640008001105 */
[----:B-1----:R-:W-:Y:S05]  /*4230*/  @!P0 BRA `(.L_x_86) ;  /* 0x0000004800c08947 */ /* 0x002fea0003800000 */
.L_x_85:
[----:B------:R-:W-:-:S04]  /*4240*/  UIADD3 UR4, UPT, UPT, UR6, 0x1, URZ ;  /* 0x0000000106047890 */ /* 0x000fc8000fffe0ff */
[----:B------:R-:W-:-:S04]  /*4250*/  UISETP.NE.AND UP0, UPT, UR4, 0x2, UPT ;  /* 0x000000020400788c */ /* 0x000fc8000bf05270 */
[----:B------:R-:W-:Y:S02]  /*4260*/  USEL UR7, URZ, 0x1, UP0 ;  /* 0x00000001ff077887 */ /* 0x000fe40008000000 */
[----:B------:R-:W-:-:S04]  /*4270*/  USEL UR4, UR4, URZ, UP0 ;  /* 0x000000ff04047287 */ /* 0x000fc80008000000 */
[----:B------:R-:W-:Y:S01]  /*4280*/  ULEA UR4, UR4, UR37, 0x3 ;  /* 0x0000002504047291 */ /* 0x000fe2000f8e18ff */
[----:B-1----:R-:W-:-:S04]  /*4290*/  LOP3.LUT R3, R12, UR7, RZ, 0x3c, !PT ;  /* 0x000000070c037c12 */ /* 0x002fc8000f8e3cff */
[----:B------:R-:W-:-:S04]  /*42a0*/  SHF.L.U32 R0, R3, 0x1f, RZ ;  /* 0x0000001f03007819 */ /* 0x000fc800000006ff */
[----:B------:R-:W1:Y:S02]  /*42b0*/  SYNCS.PHASECHK.TRANS64 P0, [UR4+0x270], R0 ;  /* 0x00027000ff0075a7 */ /* 0x000e640008001004 */
[----:B-1----:R-:W-:Y:S05]  /*42c0*/  @P0 EXIT ;  /* 0x000000000000094d */ /* 0x002fea0003800000 */
[----:B------:R-:W-:Y:S02]  /*42d0*/  SHF.L.U32 R3, R3, 0x1f, RZ ;  /* 0x0000001f03037819 */ /* 0x000fe400000006ff */
[----:B------:R-:W-:-:S07]  /*42e0*/  MOV R0, UR4 ;  /* 0x0000000400007c02 */ /* 0x000fce0008000f00 */
.L_x_87:
[----:B-1----:R1:W2:Y:S02]  /*42f0*/  SYNCS.PHASECHK.TRANS64.TRYWAIT P0, [R0+URZ+0x270], R3 ;  /* 0x00027003000075a7 */ /* 0x0022a400080011ff */
[----:B--2---:R-:W-:Y:S05]  /*4300*/  @!P0 NANOSLEEP.SYNCS 0x989680 ;  /* 0x009896800000895d */ /* 0x004fea0003900000 */
[----:B------:R-:W2:Y:S02]  /*4310*/  @!P0 SYNCS.PHASECHK.TRANS64 P0, [R0+URZ+0x270], R3 ;  /* 0x00027003000085a7 */ /* 0x000ea400080010ff */
[----:B--2---:R-:W-:Y:S05]  /*4320*/  @P0 EXIT ;  /* 0x000000000000094d */ /* 0x004fea0003800000 */
[----:B------:R-:W-:Y:S05]  /*4330*/  BRA `(.L_x_87) ;  /* 0xfffffffc00ec7947 */ /* 0x000fea000383ffff */
.L_x_80:
[----:B------:R-:W-:Y:S05]  /*4340*/  BRA.U UP4, `(.L_x_88) ;  /* 0x0000001104a07547 */ /* 0x000fea000b800000 */
[----:B------:R-:W-:Y:S01]  /*4350*/  UMOV UR6, 0x40 ;  /* 0x0000004000067882 */ /* 0x000fe20000000000 */
[----:B------:R-:W-:Y:S01]  /*4360*/  NOP ;  /* 0x0000000000007918 */ /* 0x000fe20000000000 */
[----:B------:R-:W-:Y:S01]  /*4370*/  ULEA UR6, UR37, UR6, 0x18 ;  /* 0x0000000625067291 */ /* 0x000fe2000f8ec0ff */
[----:B------:R-:W-:Y:S02]  /*4380*/  UMOV UR7, 0x400 ;  /* 0x0000040000077882 */ /* 0x000fe40000000000 */
[----:B------:R-:W-:-:S06]  /*4390*/  ULEA UR37, UR37, UR7, 0x18 ;  /* 0x0000000725257291 */ /* 0x000fcc000f8ec0ff */
[----:B------:R-:W1:Y:S02]  /*43a0*/  LDS.U8 R2, [UR6+0x1c] ;  /* 0x00001c06ff027984 */ /* 0x000e640008000000 */
[----:B-1----:R-:W-:-:S13]  /*43b0*/  ISETP.NE.AND P0, PT, R2, RZ, PT ;  /* 0x000000ff0200720c */ /* 0x002fda0003f05270 */
[----:B------:R-:W-:Y:S05]  /*43c0*/  @P0 BRA `(.L_x_89) ;  /* 0x0000000400080947 */ /* 0x000fea0003800000 */
[----:B------:R-:W-:Y:S02]  /*43d0*/  UISETP.NE.U32.AND UP0, UPT, UR5, 0x1, UPT ;  /* 0x000000010500788c */ /* 0x000fe4000bf05070 */
[----:B------:R-:W-:-:S07]  /*43e0*/  UIADD3 UR8, UPT, UPT, UR6, 0x8, URZ ;  /* 0x0000000806087890 */ /* 0x000fce000fffe0ff */
[----:B------:R-:W-:Y:S05]  /*43f0*/  BRA.U !UP0, `(.L_x_90) ;  /* 0x00000001089c7547 */ /* 0x000fea000b800000 */
[----:B------:R-:W-:Y:S01]  /*4400*/  ELECT P0, URZ, PT ;  /* 0x0000000000ff782f */ /* 0x000fe20003800000 */
[----:B------:R-:W-:-:S12]  /*4410*/  BSSY B0, `(.L_x_90) ;  /* 0x0000025000007945 */ /* 0x000fd80003800000 */
[----:B------:R-:W-:Y:S05]  /*4420*/  @!P0 BRA `(.L_x_91) ;  /* 0x00000000008c8947 */ /* 0x000fea0003800000 */
[----:B------:R-:W-:-:S05]  /*4430*/  UMOV UR7, 0x10 ;  /* 0x0000001000077882 */ /* 0x000fca0000000000 */
[----:B------:R-:W-:Y:S04]  /*4440*/  DEPBAR.LE SB1, 0x36 ;  /* 0x00009d800000791a */ /* 0x000fe80000000000 */
[----:B------:R-:W1:Y:S02]  /*4450*/  UTCATOMSWS.2CTA.FIND_AND_SET.ALIGN UP1, UR7, UR7 ;  /* 0x00000007000775e3 */ /* 0x000e640008220800 */
[----:B-1----:R-:W-:Y:S01]  /*4460*/  MOV R11, UR7 ;  /* 0x00000007000b7c02 */ /* 0x002fe20008000f00 */
[----:B------:R-:W-:Y:S06]  /*4470*/  BRA.U UP1, `(.L_x_92) ;  /* 0x0000000101187547 */ /* 0x000fec000b800000 */
.L_x_93:
[----:B------:R-:W-:Y:S05]  /*4480*/  NANOSLEEP 0x64 ;  /* 0x000000640000795d */ /* 0x000fea0003800000 */
[----:B------:R-:W-:-:S05]  /*4490*/  UMOV UR7, 0x10 ;  /* 0x0000001000077882 */ /* 0x000fca0000000000 */
[----:B------:R-:W-:Y:S04]  /*44a0*/  DEPBAR.LE SB1, 0x36 ;  /* 0x00009d800000791a */ /* 0x000fe80000000000 */
[----:B------:R-:W1:Y:S02]  /*44b0*/  UTCATOMSWS.2CTA.FIND_AND_SET.ALIGN UP1, UR7, UR7 ;  /* 0x00000007000775e3 */ /* 0x000e640008220800 */
[----:B-1----:R-:W-:Y:S01]  /*44c0*/  MOV R11, UR7 ;  /* 0x00000007000b7c02 */ /* 0x002fe20008000f00 */
[----:B------:R-:W-:Y:S05]  /*44d0*/  BRA.U !UP1, `(.L_x_93) ;  /* 0xfffffffd09e87547 */ /* 0x000fea000b83ffff */
.L_x_92:
[----:B------:R-:W1:Y:S01]  /*44e0*/  LDS R5, [UR6+0x10] ;  /* 0x00001006ff057984 */ /* 0x000e620008000800 */
[----:B------:R-:W-:Y:S01]  /*44f0*/  IMAD.U32 R3, RZ, RZ, UR37 ;  /* 0x00000025ff037e24 */ /* 0x000fe2000f8e00ff */
[----:B------:R-:W-:-:S03]  /*4500*/  MOV R2, UR4 ;  /* 0x0000000400027c02 */ /* 0x000fc60008000f00 */
[----:B------:R-:W-:Y:S01]  /*4510*/  VIADD R3, R3, 0x310 ;  /* 0x0000031003037836 */ /* 0x000fe20000000000 */
[----:B-1----:R-:W-:-:S04]  /*4520*/  SHF.L.U32 R5, R5, 0x1f, RZ ;  /* 0x0000001f05057819 */ /* 0x002fc800000006ff */
[----:B------:R-:W1:Y:S02]  /*4530*/  SYNCS.PHASECHK.TRANS64.TRYWAIT P0, [UR6+0x8], R5 ;  /* 0x00000805ff0075a7 */ /* 0x000e640008001106 */
[----:B-1----:R-:W-:Y:S05]  /*4540*/  @P0 BRA `(.L_x_94) ;  /* 0x0000000000080947 */ /* 0x002fea0003800000 */
[----:B------:R-:W1:Y:S02]  /*4550*/  SYNCS.PHASECHK.TRANS64.TRYWAIT P0, [UR6+0x8], R5 ;  /* 0x00000805ff0075a7 */ /* 0x000e640008001106 */
[----:B-1----:R-:W-:Y:S05]  /*4560*/  @!P0 BRA `(.L_x_95) ;  /* 0x00000048000c8947 */ /* 0x002fea0003800000 */
.L_x_94:
[----:B-1----:R-:W-:Y:S01]  /*4570*/  HFMA2 R4, -RZ, RZ, 0, 5.9604644775390625e-08 ;  /* 0x00000001ff047431 */ /* 0x002fe200000001ff */
[----:B------:R-:W-:Y:S01]  /*4580*/  UPRMT UR7, UR4, 0x654, UR8 ;  /* 0x0000065404077896 */ /* 0x000fe20008000008 */
[----:B------:R-:W-:Y:S01]  /*4590*/  IMAD.MOV.U32 R6, RZ, RZ, 0xffff ;  /* 0x0000ffffff067424 */ /* 0x000fe200078e00ff */
[----:B------:R-:W-:Y:S01]  /*45a0*/  PRMT R2, R2, 0x654, R3 ;  /* 0x0000065402027816 */ /* 0x000fe20000000003 */
[----:B------:R-:W-:Y:S02]  /*45b0*/  IMAD.MOV.U32 R5, RZ, RZ, 0x4 ;  /* 0x00000004ff057424 */ /* 0x000fe400078e00ff */
[----:B------:R-:W-:Y:S01]  /*45c0*/  IMAD.SHL.U32 R9, R11, 0x20, RZ ;  /* 0x000000200b097824 */ /* 0x000fe200078e00ff */
[----:B------:R-:W-:Y:S02]  /*45d0*/  MOV R3, UR7 ;  /* 0x0000000700037c02 */ /* 0x000fe40008000f00 */
[-C--:B------:R-:W-:Y:S01]  /*45e0*/  SHF.L.U32 R7, R6, R11.reuse, RZ ;  /* 0x0000000b06077219 */ /* 0x080fe200000006ff */
[----:B------:R1:W-:Y:S01]  /*45f0*/  SYNCS.ARRIVE.TRANS64.RED RZ, [UR7], R5 ;  /* 0x00000005ffff79a7 */ /* 0x0003e20008000407 */
[----:B------:R-:W-:Y:S01]  /*4600*/  SHF.L.U32 R6, R4, R11, RZ ;  /* 0x0000000b04067219 */ /* 0x000fe200000006ff */
[----:B------:R1:W-:Y:S04]  /*4610*/  STS [UR37+0x310], R9 ;  /* 0x00031009ff007988 */ /* 0x0003e80008000825 */
[----:B------:R1:W-:Y:S04]  /*4620*/  STAS [R2.64], R11 ;  /* 0x0000000b02007dbd */ /* 0x0003e8000c0008ff */
[----:B------:R1:W-:Y:S04]  /*4630*/  ATOMS.OR RZ, [UR6+0x14], R7 ;  /* 0x00001407ffff798c */ /* 0x0003e8000b000006 */
[----:B------:R1:W-:Y:S04]  /*4640*/  ATOMS.OR RZ, [UR6+0x18], R6 ;  /* 0x00001806ffff798c */ /* 0x0003e8000b000006 */
[----:B------:R1:W-:Y:S02]  /*4650*/  ATOMS.XOR RZ, [UR6+0x10], R4 ;  /* 0x00001004ffff798c */ /* 0x0003e4000b800006 */
.L_x_91:
[----:B------:R-:W-:Y:S05]  /*4660*/  BSYNC B0 ;  /* 0x0000000000007941 */ /* 0x000fea0003800000 */
.L_x_90:
[----:B------:R-:W-:Y:S05]  /*4670*/  BRA.U UP0, `(.L_x_96) ;  /* 0x00000001006c7547 */ /* 0x000fea000b800000 */
[----:B------:R-:W-:-:S03]  /*4680*/  UMOV UR7, 0xffffffff ;  /* 0xffffffff00077882 */ /* 0x000fc60000000000 */
[----:B------:R-:W-:Y:S05]  /*4690*/  BRA.DIV UR7, `(.L_x_97) ;  /* 0x0000004607d87947 */ /* 0x000fea000b800000 */
[----:B------:R-:W-:-:S13]  /*46a0*/  ELECT P6, URZ, PT ;  /* 0x0000000000ff782f */ /* 0x000fda00038c0000 */
.L_x_228:
[----:B------:R-:W-:Y:S05]  /*46b0*/  @!P6 BRA `(.L_x_96) ;  /* 0x00000000005ce947 */ /* 0x000fea0003800000 */
[----:B-1----:R-:W1:Y:S02]  /*46c0*/  LDS R3, [UR6+0x10] ;  /* 0x00001006ff037984 */ /* 0x002e640008000800 */
[----:B-1----:R-:W-:-:S04]  /*46d0*/  SHF.L.U32 R3, R3, 0x1f, RZ ;  /* 0x0000001f03037819 */ /* 0x002fc800000006ff */
[----:B------:R-:W1:Y:S02]  /*46e0*/  SYNCS.PHASECHK.TRANS64.TRYWAIT P0, [UR6+0x8], R3 ;  /* 0x00000803ff0075a7 */ /* 0x000e640008001106 */
[----:B-1----:R-:W-:Y:S05]  /*46f0*/  @P0 BRA `(.L_x_98) ;  /* 0x0000000000080947 */ /* 0x002fea0003800000 */
[----:B------:R-:W1:Y:S02]  /*4700*/  SYNCS.PHASECHK.TRANS64.TRYWAIT P0, [UR6+0x8], R3 ;  /* 0x00000803ff0075a7 */ /* 0x000e640008001106 */
[----:B-1----:R-:W-:Y:S05]  /*4710*/  @!P0 BRA `(.L_x_99) ;  /* 0x0000004400d88947 */ /* 0x002fea0003800000 */
.L_x_98:
[----:B------:R-:W2:Y:S01]  /*4720*/  LDS R5, [UR37+0x310] ;  /* 0x00031025ff057984 */ /* 0x000ea20008000800 */
[----:B-1----:R-:W-:Y:S02]  /*4730*/  HFMA2 R2, -RZ, RZ, 0, 5.9604644775390625e-08 ;  /* 0x00000001ff027431 */ /* 0x002fe400000001ff */
[----:B------:R-:W-:Y:S01]  /*4740*/  IMAD.MOV.U32 R3, RZ, RZ, 0xffff ;  /* 0x0000ffffff037424 */ /* 0x000fe200078e00ff */
[----:B------:R-:W-:Y:S01]  /*4750*/  UPRMT UR7, UR4, 0x654, UR8 ;  /* 0x0000065404077896 */ /* 0x000fe20008000008 */
[----:B--2---:R-:W-:-:S03]  /*4760*/  IMAD.SHL.U32 R4, R5, 0x20, RZ ;  /* 0x0000002005047824 */ /* 0x004fc600078e00ff */
[-C--:B------:R-:W-:Y:S02]  /*4770*/  SHF.L.U32 R3, R3, R5.reuse, RZ ;  /* 0x0000000503037219 */ /* 0x080fe400000006ff */
[----:B------:R-:W-:Y:S01]  /*4780*/  SHF.L.U32 R5, R2, R5, RZ ;  /* 0x0000000502057219 */ /* 0x000fe200000006ff */
[----:B------:R2:W-:Y:S04]  /*4790*/  STS [UR37+0x310], R4 ;  /* 0x00031004ff007988 */ /* 0x0005e80008000825 */
[----:B------:R2:W-:Y:S04]  /*47a0*/  ATOMS.OR RZ, [UR6+0x14], R3 ;  /* 0x00001403ffff798c */ /* 0x0005e8000b000006 */
[----:B------:R2:W-:Y:S01]  /*47b0*/  ATOMS.OR RZ, [UR6+0x18], R5 ;  /* 0x00001805ffff798c */ /* 0x0005e2000b000006 */
[----:B------:R-:W-:Y:S03]  /*47c0*/  SYNCS.ARRIVE.TRANS64.RED.A1T0 RZ, [UR7], RZ ;  /* 0x000000ffffff79a7 */ /* 0x000fe60008100407 */
[----:B------:R2:W-:Y:S01]  /*47d0*/  ATOMS.XOR RZ, [UR6+0x10], R2 ;  /* 0x00001002ffff798c */ /* 0x0005e2000b800006 */
[----:B------:R-:W-:Y:S05]  /*47e0*/  BRA `(.L_x_96) ;  /* 0x0000000000107947 */ /* 0x000fea0003800000 */
.L_x_89:
[----:B------:R-:W-:-:S05]  /*47f0*/  MOV R2, 0xffffffff ;  /* 0xffffffff00027802 */ /* 0x000fca0000000f00 */
[----:B------:R1:W-:Y:S02]  /*4800*/  STS [UR37+0x310], R2 ;  /* 0x00031002ff007988 */ /* 0x0003e40008000825 */
[----:B-1----:R-:W-:Y:S02]  /*4810*/  MOV R2, 0x4830 ;  /* 0x0000483000027802 */ /* 0x002fe40000000f00 */
[----:B-----5:R-:W-:Y:S05]  /*4820*/  CALL.REL.NOINC `($__internal_1_$__cuda_sm10x_tcgen05_guardrail_trap_phase_invalid_during_alloc) ;  /* 0x0000004800e07944 */ /* 0x020fea0003c00000 */
.L_x_96:
[----:B------:R-:W-:Y:S05]  /*4830*/  WARPSYNC.ALL ;  /* 0x0000000000007948 */ /* 0x000fea0003800000 */
[----:B------:R-:W3:Y:S01]  /*4840*/  S2UR UR8, SR_CgaCtaId ;  /* 0x00000000000879c3 */ /* 0x000ee20000008800 */
[----:B------:R-:W-:Y:S01]  /*4850*/  UMOV UR6, 0x400 ;  /* 0x0000040000067882 */ /* 0x000fe20000000000 */
[----:B------:R-:W-:-:S06]  /*4860*/  NOP ;  /* 0x0000000000007918 */ /* 0x000fcc0000000000 */
[----:B------:R-:W-:Y:S06]  /*4870*/  BAR.ARV 0x6, 0xa0 ;  /* 0x0182800000007b1d */ /* 0x000fec0000002000 */
[----:B------:R-:W-:Y:S01]  /*4880*/  LOP3.LUT R0, R0, 0xffff, RZ, 0xc0, !PT ;  /* 0x0000ffff00007812 */ /* 0x000fe200078ec0ff */
[----:B-1----:R-:W-:Y:S01]  /*4890*/  IMAD.MOV.U32 R9, RZ, RZ, 0x1 ;  /* 0x00000001ff097424 */ /* 0x002fe200078e00ff */
[----:B------:R-:W-:Y:S01]  /*48a0*/  LOP3.LUT R8, R8, 0xffff, RZ, 0xc0, !PT ;  /* 0x0000ffff08087812 */ /* 0x000fe200078ec0ff */
[----:B------:R-:W-:Y:S01]  /*48b0*/  UMOV UR22, URZ ;  /* 0x000000ff00167c82 */ /* 0x000fe20008000000 */
[----:B------:R-:W-:Y:S01]  /*48c0*/  R2UR UR12, R0 ;  /* 0x00000000000c72ca */ /* 0x000fe200000e0000 */
[----:B------:R-:W-:Y:S01]  /*48d0*/  UMOV UR21, URZ ;  /* 0x000000ff00157c82 */ /* 0x000fe20008000000 */
[----:B------:R-:W-:Y:S01]  /*48e0*/  R2UR UR13, R8 ;  /* 0x00000000080d72ca */ /* 0x000fe200000e0000 */
[----:B------:R-:W-:Y:S01]  /*48f0*/  IMAD.MOV.U32 R8, RZ, RZ, RZ ;  /* 0x000000ffff087224 */ /* 0x000fe200078e00ff */
[----:B------:R-:W-:Y:S01]  /*4900*/  UMOV UR20, URZ ;  /* 0x000000ff00147c82 */ /* 0x000fe20008000000 */
[----:B------:R-:W-:-:S02]  /*4910*/  UISETP.NE.AND UP2, UPT, UR5, URZ, UPT ;  /* 0x000000ff0500728c */ /* 0x000fc4000bf45270 */
[----:B---3--:R-:W-:Y:S01]  /*4920*/  ULEA UR8, UR8, UR6, 0x18 ;  /* 0x0000000608087291 */ /* 0x008fe2000f8ec0ff */
[----:B------:R-:W1:Y:S03]  /*4930*/  LDCU UR6, c[0x0][0x38c] ;  /* 0x00007180ff0677ac */ /* 0x000e660008000800 */
[----:B------:R-:W-:Y:S02]  /*4940*/  UIADD3 UR14, UPT, UPT, UR8, 0x2600, URZ ;  /* 0x00002600080e7890 */ /* 0x000fe4000fffe0ff */
[----:B------:R-:W-:-:S03]  /*4950*/  UIADD3 UR15, UPT, UPT, UR8, 0x26600, URZ ;  /* 0x00026600080f7890 */ /* 0x000fc6000fffe0ff */
[----:B--2---:R-:W2:Y:S01]  /*4960*/  LDS R2, [UR8+0x310] ;  /* 0x00031008ff027984 */ /* 0x004ea20008000800 */
[----:B------:R-:W-:Y:S02]  /*4970*/  USHF.R.U32.HI UR14, URZ, 0x4, UR14 ;  /* 0x00000004ff0e7899 */ /* 0x000fe4000801160e */
[----:B------:R-:W-:Y:S02]  /*4980*/  USHF.R.U32.HI UR15, URZ, 0x4, UR15 ;  /* 0x00000004ff0f7899 */ /* 0x000fe4000801160f */
[----:B------:R-:W-:Y:S02]  /*4990*/  ULOP3.LUT UR14, UR14, 0x3fff, URZ, 0xc0, !UPT ;  /* 0x00003fff0e0e7892 */ /* 0x000fe4000f8ec0ff */
[----:B------:R-:W-:Y:S02]  /*49a0*/  ULOP3.LUT UR15, UR15, 0x3fff, URZ, 0xc0, !UPT ;  /* 0x00003fff0f0f7892 */ /* 0x000fe4000f8ec0ff */
[----:B------:R-:W-:Y:S02]  /*49b0*/  ULOP3.LUT UR14, UR14, 0x10000, URZ, 0xfc, !UPT ;  /* 0x000100000e0e7892 */ /* 0x000fe4000f8efcff */
[----:B-1----:R-:W-:-:S02]  /*49c0*/  UIADD3 UR6, UPT, UPT, UR6, 0x3f, URZ ;  /* 0x0000003f06067890 */ /* 0x002fc4000fffe0ff */
[----:B------:R-:W-:Y:S02]  /*49d0*/  ULOP3.LUT UR15, UR15, 0x10000, URZ, 0xfc, !UPT ;  /* 0x000100000f0f7892 */ /* 0x000fe4000f8efcff */
[----:B------:R-:W-:Y:S01]  /*49e0*/  USHF.R.S32.HI UR7, URZ, 0x1f, UR6 ;  /* 0x0000001fff077899 */ /* 0x000fe20008011406 */
[----:B------:R-:W-:Y:S01]  /*49f0*/  UMOV UR28, 0x0 ;  /* 0x00000000001c7882 */ /* 0x000fe20000000000 */
[----:B------:R-:W-:Y:S02]  /*4a00*/  UMOV UR29, 0x8100010 ;  /* 0x08100010001d7882 */ /* 0x000fe40000000000 */
[----:B------:R-:W-:Y:S01]  /*4a10*/  ULEA.HI UR7, UR7, UR6, URZ, 0x6 ;  /* 0x0000000607077291 */ /* 0x000fe2000f8f30ff */
[----:B------:R-:W-:Y:S01]  /*4a20*/  UMOV UR26, 0x0 ;  /* 0x00000000001a7882 */ /* 0x000fe20000000000 */
[----:B------:R-:W-:Y:S02]  /*4a30*/  UMOV UR27, 0x8100010 ;  /* 0x08100010001b7882 */ /* 0x000fe40000000000 */
[----:B------:R-:W-:-:S04]  /*4a40*/  USHF.R.S32.HI UR7, URZ, 0x6, UR7 ;  /* 0x00000006ff077899 */ /* 0x000fc80008011407 */
[----:B------:R-:W-:-:S04]  /*4a50*/  UISETP.LT.AND UP0, UPT, UR7, 0x1, UPT ;  /* 0x000000010700788c */ /* 0x000fc8000bf01270 */
[----:B------:R-:W-:Y:S01]  /*4a60*/  USEL UR23, UR7, 0x1, !UP0 ;  /* 0x0000000107177887 */ /* 0x000fe2000c000000 */
[----:B--2---:R-:W-:Y:S02]  /*4a70*/  R2UR UR24, R2 ;  /* 0x00000000021872ca */ /* 0x004fe400000e0000 */
[----:B------:R-:W-:-:S13]  /*4a80*/  CS2R R2, SRZ ;  /* 0x0000000000027805 */ /* 0x000fda000001ff00 */
.L_x_107:
[C---:B------:R-:W-:Y:S02]  /*4a90*/  LEA R0, R8.reuse, UR8, 0x3 ;  /* 0x0000000808007c11 */ /* 0x040fe4000f8e18ff */
[----:B------:R-:W-:Y:S02]  /*4aa0*/  SHF.L.U32 R5, R3, 0x1f, RZ ;  /* 0x0000001f03057819 */ /* 0x000fe400000006ff */
[----:B------:R-:W-:Y:S02]  /*4ab0*/  LEA R4, R8, UR8, 0x4 ;  /* 0x0000000808047c11 */ /* 0x000fe4000f8e20ff */
[----:B------:R-:W1:Y:S02]  /*4ac0*/  SYNCS.PHASECHK.TRANS64.TRYWAIT P0, [R0+URZ+0x260], R5 ;  /* 0x00026005000075a7 */ /* 0x000e6400080011ff */
[----:B-1-34-:R-:W-:Y:S05]  /*4ad0*/  @!P0 BRA `(.L_x_100) ;  /* 0x0000004400008947 */ /* 0x01afea0003800000 */
.L_x_229:
[----:B-1----:R-:W1:Y:S01]  /*4ae0*/  LDS.128 R4, [R4+0x2f0] ;  /* 0x0002f00004047984 */ /* 0x002e620000000c00 */
[----:B------:R-:W-:Y:S02]  /*4af0*/  VIADD R0, R0, 0x270 ;  /* 0x0000027000007836 */ /* 0x000fe40000000000 */
[----:B------:R-:W-:Y:S01]  /*4b00*/  VIADD R8, R8, 0x1 ;  /* 0x0000000108087836 */ /* 0x000fe20000000000 */
[----:B------:R-:W-:Y:S01]  /*4b10*/  @!PT LDS RZ, [RZ] ;  /* 0x00000000fffff984 */ /* 0x000fe20000000800 */
[----:B------:R-:W-:Y:S01]  /*4b20*/  @!PT LDS RZ, [RZ] ;  /* 0x00000000fffff984 */ /* 0x000fe20000000800 */
[----:B------:R-:W-:Y:S01]  /*4b30*/  @!PT LDS RZ, [RZ] ;  /* 0x00000000fffff984 */ /* 0x000fe20000000800 */
[----:B------:R-:W-:Y:S01]  /*4b40*/  @!PT LDS RZ, [RZ] ;  /* 0x00000000fffff984 */ /* 0x000fe20000000800 */
[----:B------:R2:W-:Y:S06]  /*4b50*/  MEMBAR.ALL.CTA ;  /* 0x0000000000007992 */ /* 0x0005ec0000008000 */
[----:B--2---:R-:W2:Y:S01]  /*4b60*/  FENCE.VIEW.ASYNC.S ;  /* 0x00000000000073c6 */ /* 0x004ea20000000000 */
[----:B------:R-:W-:-:S04]  /*4b70*/  PRMT R0, RZ, 0x654, R0 ;  /* 0x00000654ff007816 */ /* 0x000fc80000000000 */
[----:B--2---:R2:W-:Y:S01]  /*4b80*/  SYNCS.ARRIVE.TRANS64.RED.A1T0 RZ, [R0+URZ], RZ ;  /* 0x000000ff00ff79a7 */ /* 0x0045e200081004ff */
[----:B-1----:R-:W-:Y:S01]  /*4b90*/  LOP3.LUT P1, RZ, R6, 0x1, RZ, 0xc0, !PT ;  /* 0x0000000106ff7812 */ /* 0x002fe2000782c0ff */
[----:B--2---:R-:W-:-:S12]  /*4ba0*/  BRA.U UP2, `(.L_x_101) ;  /* 0x0000000102e07547 */ /* 0x004fd8000b800000 */
[----:B------:R-:W1:Y:S01]  /*4bb0*/  LDCU UR6, c[0x0][0x38c] ;  /* 0x00007180ff0677ac */ /* 0x000e620008000800 */
[----:B------:R-:W-:Y:S02]  /*4bc0*/  PLOP3.LUT P2, PT, PT, PT, PT, 0x80, 0x8 ;  /* 0x000000000008781c */ /* 0x000fe40003f4f070 */
[----:B------:R-:W-:Y:S01]  /*4bd0*/  SHF.L.U32 R5, R9, 0x1f, RZ ;  /* 0x0000001f09057819 */ /* 0x000fe200000006ff */
[----:B------:R-:W-:Y:S02]  /*4be0*/  ULEA UR10, UR22, UR8, 0x3 ;  /* 0x00000008160a7291 */ /* 0x000fe4000f8e18ff */
[----:B------:R-:W-:Y:S02]  /*4bf0*/  ULEA UR11, UR22, UR24, 0x5 ;  /* 0x00000018160b7291 */ /* 0x000fe4000f8e28ff */
[----:B-1----:R-:W-:-:S06]  /*4c00*/  UISETP.GE.AND UP0, UPT, UR6, 0x1, UPT ;  /* 0x000000010600788c */ /* 0x002fcc000bf06270 */
[----:B------:R-:W-:-:S05]  /*4c10*/  PLOP3.LUT P0, PT, PT, PT, UP0, 0x80, 0x8 ;  /* 0x000000000008781c */ /* 0x000fca0003f0f008 */
[----:B------:R-:W-:-:S08]  /*4c20*/  @UP0 ULEA UR6, UR21, UR8, 0x3 ;  /* 0x0000000815060291 */ /* 0x000fd0000f8e18ff */
[----:B------:R-:W-:-:S04]  /*4c30*/  @P0 SHF.L.U32 R0, R2, 0x1f, RZ ;  /* 0x0000001f02000819 */ /* 0x000fc800000006ff */
[----:B------:R1:W2:Y:S01]  /*4c40*/  @P0 SYNCS.PHASECHK.TRANS64.TRYWAIT P2, [UR6], R0 ;  /* 0x00000000ff0005a7 */ /* 0x0002a20008041106 */
[----:B------:R-:W3:Y:S02]  /*4c50*/  SYNCS.PHASECHK.TRANS64.TRYWAIT P0, [UR10+0x2a0], R5 ;  /* 0x0002a005ff0075a7 */ /* 0x000ee4000800110a */
[----:B-123--:R-:W-:Y:S05]  /*4c60*/  @!P0 BRA `(.L_x_102) ;  /* 0x0000004000b08947 */ /* 0x00efea0003800000 */
.L_x_231:
[----:B------:R-:W-:Y:S01]  /*4c70*/  UMOV UR19, UR20 ;  /* 0x0000001400137c82 */ /* 0x000fe20008000000 */
[----:B------:R-:W-:Y:S05]  /*4c80*/  BRA.U !UP0, `(.L_x_103) ;  /* 0x0000000108987547 */ /* 0x000fea000b800000 */
[----:B------:R-:W-:Y:S02]  /*4c90*/  UIADD3 UR19, UPT, UPT, UR23, UR20, URZ ;  /* 0x0000001417137290 */ /* 0x000fe4000fffe0ff */
[----:B------:R-:W-:Y:S01]  /*4ca0*/  UPLOP3.LUT UP3, UPT, UPT, UPT, UPT, 0x40, 0x4 ;  /* 0x000000000004789c */ /* 0x000fe20003f6e870 */
[----:B------:R-:W-:Y:S01]  /*4cb0*/  UMOV UR18, UR7 ;  /* 0x0000000700127c82 */ /* 0x000fe20008000000 */
[----:B------:R-:W-:-:S09]  /*4cc0*/  UMOV UR17, UR21 ;  /* 0x0000001500117c82 */ /* 0x000fd20008000000 */
.L_x_106:
[----:B--2---:R-:W-:Y:S01]  /*4cd0*/  ULEA UR9, UR17, UR8, 0x3 ;  /* 0x0000000811097291 */ /* 0x004fe2000f8e18ff */
[----:B---3--:R-:W-:Y:S11]  /*4ce0*/  @P2 BRA `(.L_x_104) ;  /* 0x00000000000c2947 */ /* 0x008ff60003800000 */
[----:B-1----:R-:W-:Y:S04]  /*4cf0*/  SHF.L.U32 R5, R2, 0x1f, RZ ;  /* 0x0000001f02057819 */ /* 0x002fe800000006ff */
[----:B------:R-:W1:Y:S02]  /*4d00*/  SYNCS.PHASECHK.TRANS64.TRYWAIT P0, [UR9], R5 ;  /* 0x00000005ff0075a7 */ /* 0x000e640008001109 */
[----:B-1----:R-:W-:Y:S05]  /*4d10*/  @!P0 BRA `(.L_x_105) ;  /* 0x00000040009c8947 */ /* 0x002fea0003800000 */
.L_x_104:
[----:B------:R-:W-:Y:S01]  /*4d20*/  UISETP.NE.AND UP0, UPT, UR18, 0x1, UPT ;  /* 0x000000011200788c */ /* 0x000fe2000bf05270 */
[----:B------:R-:W-:Y:S01]  /*4d30*/  PLOP3.LUT P2, PT, PT, PT, PT, 0x80, 0x8 ;  /* 0x000000000008781c */ /* 0x000fe20003f4f070 */
[----:B------:R-:W-:Y:S02]  /*4d40*/  UIADD3 UR21, UPT, UPT, UR17, 0x1, URZ ;  /* 0x0000000111157890 */ /* 0x000fe4000fffe0ff */
[----:B------:R-:W-:Y:S02]  /*4d50*/  ULEA UR30, UR17, UR15, 0x7 ;  /* 0x0000000f111e7291 */ /* 0x000fe4000f8e38ff */
[----:B------:R-:W-:Y:S01]  /*4d60*/  UISETP.NE.AND UP1, UPT, UR21, 0x24, UPT ;  /* 0x000000241500788c */ /* 0x000fe2000bf25270 */
[----:B------:R-:W-:Y:S01]  /*4d70*/  PLOP3.LUT P0, PT, PT, PT, UP0, 0x80, 0x8 ;  /* 0x000000000008781c */ /* 0x000fe20003f0f008 */
[----:B------:R-:W-:Y:S02]  /*4d80*/  ULEA UR32, UR17, UR14, 0x8 ;  /* 0x0000000e11207291 */ /* 0x000fe4000f8e40ff */
[----:B------:R-:W-:Y:S02]  /*4d90*/  USEL UR16, URZ, 0x1, UP1 ;  /* 0x00000001ff107887 */ /* 0x000fe40008800000 */
[----:B------:R-:W-:Y:S02]  /*4da0*/  USEL UR21, UR21, URZ, UP1 ;  /* 0x000000ff15157287 */ /* 0x000fe40008800000 */
[----:B------:R-:W-:Y:S02]  /*4db0*/  UIADD3 UR36, UPT, UPT, UR30, 0x2, URZ ;  /* 0x000000021e247890 */ /* 0x000fe4000fffe0ff */
[----:B------:R-:W-:Y:S01]  /*4dc0*/  @UP0 ULEA UR6, UR21, UR8, 0x3 ;  /* 0x0000000815060291 */ /* 0x000fe2000f8e18ff */
[----:B------:R-:W-:Y:S01]  /*4dd0*/  LOP3.LUT R2, R2, UR16, RZ, 0x3c, !PT ;  /* 0x0000001002027c12 */ /* 0x000fe2000f8e3cff */
[----:B------:R-:W-:Y:S02]  /*4de0*/  UIADD3 UR34, UPT, UPT, UR32, 0x2, URZ ;  /* 0x0000000220227890 */ /* 0x000fe4000fffe0ff */
[----:B------:R-:W-:Y:S01]  /*4df0*/  UIADD3 UR9, UPT, UPT, UR9, 0x120, URZ ;  /* 0x0000012009097890 */ /* 0x000fe2000fffe0ff */
[----:B-1----:R-:W-:Y:S01]  /*4e00*/  @P0 SHF.L.U32 R0, R2, 0x1f, RZ ;  /* 0x0000001f02000819 */ /* 0x002fe200000006ff */
[----:B------:R-:W-:Y:S01]  /*4e10*/  UMOV UR31, 0x80004020 ;  /* 0x80004020001f7882 */ /* 0x000fe20000000000 */
[----:B------:R-:W-:Y:S01]  /*4e20*/  UMOV UR33, 0x80004020 ;  /* 0x8000402000217882 */ /* 0x000fe20000000000 */
[----:B------:R-:W-:Y:S01]  /*4e30*/  UMOV UR37, 0x80004020 ;  /* 0x8000402000257882 */ /* 0x000fe20000000000 */
[----:B------:R2:W3:Y:S01]  /*4e40*/  @P0 SYNCS.PHASECHK.TRANS64.TRYWAIT P2, [UR6], R0 ;  /* 0x00000000ff0005a7 */ /* 0x0004e20008041106 */
[----:B------:R-:W-:Y:S01]  /*4e50*/  UIADD3 UR20, UPT, UPT, UR20, 0x1, URZ ;  /* 0x0000000114147890 */ /* 0x000fe2000fffe0ff */
[----:B------:R2:W-:Y:S01]  /*4e60*/  UTCQMMA.2CTA gdesc[UR32], gdesc[UR30], tmem[UR11], tmem[UR28], idesc[UR29], UP3 ;  /* 0x00ff1c1e200075ea */ /* 0x0005e20009a0030b */
[----:B------:R-:W-:Y:S02]  /*4e70*/  UIADD3 UR18, UPT, UPT, UR18, -0x1, URZ ;  /* 0xffffffff12127890 */ /* 0x000fe4000fffe0ff */
[----:B------:R-:W-:Y:S02]  /*4e80*/  UISETP.NE.AND UP0, UPT, UR20, UR19, UPT ;  /* 0x000000131400728c */ /* 0x000fe4000bf05270 */
[----:B------:R-:W-:Y:S01]  /*4e90*/  UPLOP3.LUT UP3, UPT, UPT, UPT, UPT, 0x80, 0x8 ;  /* 0x000000000008789c */ /* 0x000fe20003f6f070 */
[----:B------:R-:W-:Y:S01]  /*4ea0*/  UMOV UR35, 0x80004020 ;  /* 0x8000402000237882 */ /* 0x000fe20000000000 */
[----:B------:R-:W-:Y:S01]  /*4eb0*/  UMOV UR17, UR21 ;  /* 0x0000001500117c82 */ /* 0x000fe20008000000 */
[----:B------:R2:W-:Y:S01]  /*4ec0*/  UTCQMMA.2CTA gdesc[UR34], gdesc[UR36], tmem[UR11], tmem[UR26], idesc[UR27], UPT ;  /* 0x00ff1a24220075ea */ /* 0x0005e2000ba0030b */
[----:B------:R2:W-:Y:S03]  /*4ed0*/  UTCBAR.2CTA.MULTICAST [UR9], URZ, UR13 ;  /* 0x000000ff090073e9 */ /* 0x0005e6000820080d */
[----:B------:R-:W-:Y:S05]  /*4ee0*/  BRA.U UP0, `(.L_x_106) ;  /* 0xfffffffd00787547 */ /* 0x000fea000b83ffff */
.L_x_103:
[----:B------:R-:W-:Y:S01]  /*4ef0*/  UIADD3 UR10, UPT, UPT, UR10, 0x280, URZ ;  /* 0x000002800a0a7890 */ /* 0x000fe2000fffe0ff */
[----:B------:R-:W-:-:S08]  /*4f00*/  UMOV UR20, UR19 ;  /* 0x0000001300147c82 */ /* 0x000fd00008000000 */
[----:B------:R4:W-:Y:S01]  /*4f10*/  UTCBAR.2CTA.MULTICAST [UR10], URZ, UR12 ;  /* 0x000000ff0a0073e9 */ /* 0x0009e2000820080c */
[----:B------:R-:W-:Y:S02]  /*4f20*/  NOP ;  /* 0x0000000000007918 */ /* 0x000fe40000000000 */
.L_x_101:
[----:B------:R-:W-:Y:S01]  /*4f30*/  UIADD3 UR22, UPT, UPT, UR22, 0x1, URZ ;  /* 0x0000000116167890 */ /* 0x000fe2000fffe0ff */
[----:B------:R-:W-:-:S03]  /*4f40*/  ISETP.NE.AND P0, PT, R8, 0x2, PT ;  /* 0x000000020800780c */ /* 0x000fc60003f05270 */
[----:B------:R-:W-:Y:S01]  /*4f50*/  UISETP.NE.AND UP0, UPT, UR22, 0x4, UPT ;  /* 0x000000041600788c */ /* 0x000fe2000bf05270 */
[----:B-12---:R-:W-:Y:S02]  /*4f60*/  SEL R0, RZ, 0x1, P0 ;  /* 0x00000001ff007807 */ /* 0x006fe40000000000 */
[----:B------:R-:W-:Y:S01]  /*4f70*/  SEL R8, R8, RZ, P0 ;  /* 0x000000ff08087207 */ /* 0x000fe20000000000 */
[----:B------:R-:W-:Y:S01]  /*4f80*/  USEL UR6, URZ, 0x1, UP0 ;  /* 0x00000001ff067887 */ /* 0x000fe20008000000 */
[----:B------:R-:W-:Y:S01]  /*4f90*/  LOP3.LUT R3, R3, R0, RZ, 0x3c, !PT ;  /* 0x0000000003037212 */ /* 0x000fe200078e3cff */
[----:B------:R-:W-:-:S04]  /*4fa0*/  USEL UR22, UR22, URZ, UP0 ;  /* 0x000000ff16167287 */ /* 0x000fc80008000000 */
[----:B------:R-:W-:Y:S01]  /*4fb0*/  LOP3.LUT R9, R9, UR6, RZ, 0x3c, !PT ;  /* 0x0000000609097c12 */ /* 0x000fe2000f8e3cff */
[----:B------:R-:W-:Y:S07]  /*4fc0*/  @P1 BRA `(.L_x_107) ;  /* 0xfffffff800b01947 */ /* 0x000fee000383ffff */
[----:B------:R-:W1:Y:S01]  /*4fd0*/  S2UR UR6, SR_CgaCtaId ;  /* 0x00000000000679c3 */ /* 0x000e620000008800 */
[----:B------:R-:W-:Y:S01]  /*4fe0*/  ELECT P0, URZ, PT ;  /* 0x0000000000ff782f */ /* 0x000fe20003800000 */
[----:B------:R-:W-:Y:S01]  /*4ff0*/  HFMA2 R0, -RZ, RZ, 0, 5.9604644775390625e-08 ;  /* 0x00000001ff007431 */ /* 0x000fe200000001ff */
[----:B------:R-:W-:-:S05]  /*5000*/  UMOV UR7, 0x40 ;  /* 0x0000004000077882 */ /* 0x000fca0000000000 */
[----:B------:R-:W-:Y:S01]  /*5010*/  UVIRTCOUNT.DEALLOC.SMPOOL 0x80 ;  /* 0x000000800000784c */ /* 0x000fe20000000000 */
[----:B------:R-:W-:Y:S02]  /*5020*/  UISETP.NE.AND UP0, UPT, UR5, URZ, UPT ;  /* 0x000000ff0500728c */ /* 0x000fe4000bf05270 */
[----:B-1----:R-:W-:-:S09]  /*5030*/  ULEA UR6, UR6, UR7, 0x18 ;  /* 0x0000000706067291 */ /* 0x002fd2000f8ec0ff */
[----:B------:R1:W-:Y:S01]  /*5040*/  @P0 STS.U8 [UR6+0x1c], R0 ;  /* 0x00001c00ff000988 */ /* 0x0003e20008000006 */
[----:B------:R-:W-:Y:S05]  /*5050*/  BRA.U UP0, `(.L_x_108) ;  /* 0x0000000100a07547 */ /* 0x000fea000b800000 */
[----:B------:R-:W-:Y:S01]  /*5060*/  UIADD3 UR5, UPT, UPT, UR8, 0x2a0, URZ ;  /* 0x000002a008057890 */ /* 0x000fe2000fffe0ff */
[----:B------:R-:W-:-:S03]  /*5070*/  SHF.L.U32 R3, R9, 0x1f, RZ ;  /* 0x0000001f09037819 */ /* 0x000fc600000006ff */
[----:B------:R-:W-:-:S09]  /*5080*/  ULEA UR7, UR22, UR5, 0x3 ;  /* 0x0000000516077291 */ /* 0x000fd2000f8e18ff */
[----:B------:R-:W2:Y:S02]  /*5090*/  SYNCS.PHASECHK.TRANS64.TRYWAIT P0, [UR7], R3 ;  /* 0x00000003ff0075a7 */ /* 0x000ea40008001107 */
[----:B--2---:R-:W-:Y:S05]  /*50a0*/  @!P0 BRA `(.L_x_109) ;  /* 0x0000003c00d08947 */ /* 0x004fea0003800000 */
.L_x_234:
[----:B------:R-:W-:-:S04]  /*50b0*/  UIADD3 UR9, UPT, UPT, UR22, 0x1, URZ ;  /* 0x0000000116097890 */ /* 0x000fc8000fffe0ff */
[----:B------:R-:W-:-:S04]  /*50c0*/  UISETP.NE.AND UP1, UPT, UR9, 0x4, UPT ;  /* 0x000000040900788c */ /* 0x000fc8000bf25270 */
[----:B----4-:R-:W-:Y:S02]  /*50d0*/  USEL UR10, URZ, 0x1, UP1 ;  /* 0x00000001ff0a7887 */ /* 0x010fe40008800000 */
[----:B------:R-:W-:-:S04]  /*50e0*/  USEL UR9, UR9, URZ, UP1 ;  /* 0x000000ff09097287 */ /* 0x000fc80008800000 */
[----:B------:R-:W-:Y:S01]  /*50f0*/  ULEA UR7, UR9, UR5, 0x3 ;  /* 0x0000000509077291 */ /* 0x000fe2000f8e18ff */
[----:B------:R-:W-:-:S04]  /*5100*/  LOP3.LUT R2, R9, UR10, RZ, 0x3c, !PT ;  /* 0x0000000a09027c12 */ /* 0x000fc8000f8e3cff */
[----:B-1----:R-:W-:-:S04]  /*5110*/  SHF.L.U32 R3, R2, 0x1f, RZ ;  /* 0x0000001f02037819 */ /* 0x002fc800000006ff */
[----:B------:R-:W1:Y:S02]  /*5120*/  SYNCS.PHASECHK.TRANS64.TRYWAIT P0, [UR7], R3 ;  /* 0x00000003ff0075a7 */ /* 0x000e640008001107 */
[----:B-1----:R-:W-:Y:S05]  /*5130*/  @!P0 BRA `(.L_x_110) ;  /* 0x0000003c00c48947 */ /* 0x002fea0003800000 */
.L_x_236:
        /* <DEDUP_REMOVED lines=9> */
.L_x_238:
[----:B------:R-:W-:-:S04]  /*51d0*/  UIADD3 UR9, UPT, UPT, UR9, 0x1, URZ ;  /* 0x0000000109097890 */ /* 0x000fc8000fffe0ff */
[----:B------:R-:W-:-:S04]  /*51e0*/  UISETP.NE.AND UP1, UPT, UR9, 0x4, UPT ;  /* 0x000000040900788c */ /* 0x000fc8000bf25270 */
[----:B------:R-:W-:Y:S02]  /*51f0*/  USEL UR7, URZ, 0x1, UP1 ;  /* 0x00000001ff077887 */ /* 0x000fe40008800000 */
[----:B------:R-:W-:-:S04]  /*5200*/  USEL UR9, UR9, URZ, UP1 ;  /* 0x000000ff09097287 */ /* 0x000fc80008800000 */
[----:B------:R-:W-:Y:S01]  /*5210*/  ULEA UR9, UR9, UR5, 0x3 ;  /* 0x0000000509097291 */ /* 0x000fe2000f8e18ff */
[----:B-1----:R-:W-:-:S04]  /*5220*/  LOP3.LUT R3, R2, UR7, RZ, 0x3c, !PT ;  /* 0x0000000702037c12 */ /* 0x002fc8000f8e3cff */
[----:B------:R-:W-:Y:S01]  /*5230*/  SHF.L.U32 R3, R3, 0x1f, RZ ;  /* 0x0000001f03037819 */ /* 0x000fe200000006ff */
[----:B------:R-:W-:-:S04]  /*5240*/  IMAD.U32 R0, RZ, RZ, UR9 ;  /* 0x00000009ff007e24 */ /* 0x000fc8000f8e00ff */
[----:B------:R1:W2:Y:S03]  /*5250*/  SYNCS.PHASECHK.TRANS64.TRYWAIT P0, [R0+URZ], R3 ;  /* 0x00000003000075a7 */ /* 0x0002a600080011ff */
[----:B--2---:R-:W-:Y:S05]  /*5260*/  @!P0 NANOSLEEP.SYNCS 0x989680 ;  /* 0x009896800000895d */ /* 0x004fea0003900000 */
[----:B------:R-:W2:Y:S02]  /*5270*/  @!P0 SYNCS.PHASECHK.TRANS64 P0, [R0+URZ], R3 ;  /* 0x00000003000085a7 */ /* 0x000ea400080010ff */
[----:B--2---:R-:W-:Y:S05]  /*5280*/  @P0 BRA `(.L_x_112) ;  /* 0x0000000000200947 */ /* 0x004fea0003800000 */
.L_x_113:
[----:B--2---:R2:W4:Y:S02]  /*5290*/  SYNCS.PHASECHK.TRANS64.TRYWAIT P0, [R0+URZ], R3 ;  /* 0x00000003000075a7 */ /* 0x00452400080011ff */
[----:B----4-:R-:W-:Y:S05]  /*52a0*/  @!P0 NANOSLEEP.SYNCS 0x989680 ;  /* 0x009896800000895d */ /* 0x010fea0003900000 */
[----:B------:R-:W4:Y:S02]  /*52b0*/  @!P0 SYNCS.PHASECHK.TRANS64 P0, [R0+URZ], R3 ;  /* 0x00000003000085a7 */ /* 0x000f2400080010ff */
[----:B----4-:R-:W-:Y:S05]  /*52c0*/  @!P0 BRA `(.L_x_113) ;  /* 0xfffffffc00f08947 */ /* 0x010fea000383ffff */
[----:B------:R-:W-:Y:S05]  /*52d0*/  BRA `(.L_x_112) ;  /* 0x00000000000c7947 */ /* 0x000fea0003800000 */
.L_x_108:
[----:B------:R-:W-:-:S04]  /*52e0*/  UIADD3 UR5, UPT, UPT, UR8, 0x2e0, URZ ;  /* 0x000002e008057890 */ /* 0x000fc8000fffe0ff */
[----:B------:R-:W-:-:S09]  /*52f0*/  UPRMT UR5, UR4, 0x654, UR5 ;  /* 0x0000065404057896 */ /* 0x000fd20008000005 */
[----:B------:R-:W-:Y:S03]  /*5300*/  SYNCS.ARRIVE.TRANS64.RED.A1T0 RZ, [UR5], RZ ;  /* 0x000000ffffff79a7 */ /* 0x000fe60008100405 */
.L_x_112:
[----:B-12---:R-:W-:Y:S01]  /*5310*/  SHF.L.U32 R3, RZ, 0x1f, RZ ;  /* 0x0000001fff037819 */ /* 0x006fe200000006ff */
[----:B------:R-:W-:Y:S01]  /*5320*/  UIADD3 UR5, UPT, UPT, UR8, 0x2e0, URZ ;  /* 0x000002e008057890 */ /* 0x000fe2000fffe0ff */
[----:B------:R-:W-:Y:S02]  /*5330*/  PLOP3.LUT P0, PT, PT, PT, UP0, 0x80, 0x8 ;  /* 0x000000000008781c */ /* 0x000fe40003f0f008 */
[----:B------:R-:W1:Y:S02]  /*5340*/  SYNCS.PHASECHK.TRANS64.TRYWAIT P1, [UR8+0x2e0], R3 ;  /* 0x0002e003ff0075a7 */ /* 0x000e640008021108 */
[----:B-1----:R-:W-:Y:S09]  /*5350*/  @!P1 BRA `(.L_x_114) ;  /* 0x0000003c006c9947 */ /* 0x002ff20003800000 */
.L_x_240:
[----:B------:R-:W-:Y:S01]  /*5360*/  @!UP0 UPRMT UR5, UR4, 0x654, UR5 ;  /* 0x0000065404058896 */ /* 0x000fe20008000005 */
[----:B------:R-:W-:Y:S02]  /*5370*/  UMOV UR8, 0xffff ;  /* 0x0000ffff00087882 */ /* 0x000fe40000000000 */
[----:B------:R-:W-:-:S06]  /*5380*/  UMOV UR4, 0x1 ;  /* 0x0000000100047882 */ /* 0x000fcc0000000000 */
[----:B------:R-:W-:Y:S01]  /*5390*/  @!P0 SYNCS.ARRIVE.TRANS64.RED.A1T0 RZ, [UR5], RZ ;  /* 0x000000ffffff89a7 */ /* 0x000fe20008100405 */
[----:B------:R-:W-:Y:S01]  /*53a0*/  NOP ;  /* 0x0000000000007918 */ /* 0x000fe20000000000 */
[----:B-1----:R-:W1:Y:S01]  /*53b0*/  LDS R0, [UR6+0x14] ;  /* 0x00001406ff007984 */ /* 0x002e620008000800 */
[----:B------:R-:W-:-:S04]  /*53c0*/  ULOP3.LUT UR5, UR24, 0xffff, URZ, 0xc0, !UPT ;  /* 0x0000ffff18057892 */ /* 0x000fc8000f8ec0ff */
[----:B------:R-:W-:-:S04]  /*53d0*/  USHF.R.U32.HI UR5, URZ, 0x5, UR5 ;  /* 0x00000005ff057899 */ /* 0x000fc80008011605 */
[----:B------:R-:W-:Y:S02]  /*53e0*/  USHF.L.U32 UR8, UR8, UR5, URZ ;  /* 0x0000000508087299 */ /* 0x000fe400080006ff */
[----:B------:R-:W-:-:S04]  /*53f0*/  USHF.L.U32 UR4, UR4, UR5, URZ ;  /* 0x0000000504047299 */ /* 0x000fc800080006ff */
[----:B-1----:R-:W-:-:S04]  /*5400*/  LOP3.LUT R0, R0, UR8, RZ, 0xc0, !PT ;  /* 0x0000000800007c12 */ /* 0x002fc8000f8ec0ff */
[----:B------:R-:W-:-:S13]  /*5410*/  ISETP.NE.AND P0, PT, R0, UR8, PT ;  /* 0x0000000800007c0c */ /* 0x000fda000bf05270 */
[----:B------:R-:W-:Y:S05]  /*5420*/  @P0 BRA `(.L_x_115) ;  /* 0x0000000000580947 */ /* 0x000fea0003800000 */
[----:B------:R-:W1:Y:S02]  /*5430*/  LDS R0, [UR6+0x18] ;  /* 0x00001806ff007984 */ /* 0x000e640008000800 */
[----:B-1----:R-:W-:-:S04]  /*5440*/  LOP3.LUT R0, R0, UR4, RZ, 0xc0, !PT ;  /* 0x0000000400007c12 */ /* 0x002fc8000f8ec0ff */
[----:B------:R-:W-:-:S13]  /*5450*/  ISETP.NE.AND P0, PT, R0, UR4, PT ;  /* 0x0000000400007c0c */ /* 0x000fda000bf05270 */
[----:B------:R-:W-:Y:S05]  /*5460*/  @P0 BRA `(.L_x_116) ;  /* 0x00000000003c0947 */ /* 0x000fea0003800000 */
[----:B------:R-:W1:Y:S01]  /*5470*/  S2R R2, SR_LANEID ;  /* 0x0000000000027919 */ /* 0x000e620000000000 */
[----:B------:R-:W-:Y:S01]  /*5480*/  ULOP3.LUT UR8, URZ, UR8, URZ, 0x33, !UPT ;  /* 0x00000008ff087292 */ /* 0x000fe2000f8e33ff */
[----:B------:R-:W-:Y:S01]  /*5490*/  LOP3.LUT R4, RZ, UR4, RZ, 0x33, !PT ;  /* 0x00000004ff047c12 */ /* 0x000fe2000f8e33ff */
[----:B------:R-:W-:Y:S02]  /*54a0*/  VOTEU.ANY UR7, UPT, PT ;  /* 0x0000000000077886 */ /* 0x000fe400038e0100 */
[----:B------:R-:W-:Y:S01]  /*54b0*/  UFLO.U32 UR7, UR7 ;  /* 0x00000007000772bd */ /* 0x000fe200080e0000 */
[----:B------:R-:W2:Y:S01]  /*54c0*/  REDUX UR4, R4 ;  /* 0x00000000040473c4 */ /* 0x000ea20000000000 */
[----:B------:R-:W-:-:S06]  /*54d0*/  IMAD.U32 R0, RZ, RZ, UR8 ;  /* 0x00000008ff007e24 */ /* 0x000fcc000f8e00ff */
[----:B------:R1:W-:Y:S01]  /*54e0*/  UTCATOMSWS.AND URZ, UR8 ;  /* 0x0000000800ff79e3 */ /* 0x0003e20008000000 */
[----:B------:R-:W3:Y:S01]  /*54f0*/  REDUX UR5, R0 ;  /* 0x00000000000573c4 */ /* 0x000ee20000000000 */
[----:B-1----:R-:W-:Y:S01]  /*5500*/  ISETP.EQ.U32.AND P0, PT, R2, UR7, PT ;  /* 0x0000000702007c0c */ /* 0x002fe2000bf02070 */
[----:B--2---:R-:W-:Y:S01]  /*5510*/  IMAD.U32 R2, RZ, RZ, UR4 ;  /* 0x00000004ff027e24 */ /* 0x004fe2000f8e00ff */
[----:B---3--:R-:W-:-:S11]  /*5520*/  MOV R3, UR5 ;  /* 0x0000000500037c02 */ /* 0x008fd60008000f00 */
[----:B------:R1:W-:Y:S04]  /*5530*/  @P0 ATOMS.AND RZ, [UR6+0x14], R3 ;  /* 0x00001403ffff098c */ /* 0x0003e8000a800006 */
[----:B------:R1:W-:Y:S01]  /*5540*/  @P0 ATOMS.AND RZ, [UR6+0x18], R2 ;  /* 0x00001802ffff098c */ /* 0x0003e2000a800006 */
[----:B------:R-:W-:Y:S05]  /*5550*/  BRA `(.L_x_117) ;  /* 0x0000000000147947 */ /* 0x000fea0003800000 */
.L_x_116:
[----:B------:R-:W-:Y:S02]  /*5560*/  MOV R2, 0x5580 ;  /* 0x0000558000027802 */ /* 0x000fe40000000f00 */
[----:B---345:R-:W-:Y:S05]  /*5570*/  CALL.REL.NOINC `($__internal_0_$__cuda_sm10x_tcgen05_guardrail_trap_col_being_dealloced_not_returned_by_alloc) ;  /* 0x0000003c00807944 */ /* 0x038fea0003c00000 */
[----:B------:R-:W-:Y:S05]  /*5580*/  BRA `(.L_x_117) ;  /* 0x0000000000087947 */ /* 0x000fea0003800000 */
.L_x_115:
[----:B------:R-:W-:Y:S02]  /*5590*/  MOV R2, 0x55b0 ;  /* 0x000055b000027802 */ /* 0x000fe40000000f00 */
[----:B---345:R-:W-:Y:S05]  /*55a0*/  CALL.REL.NOINC `($__internal_2_$__cuda_sm10x_tcgen05_guardrail_trap_unallocated_columns_being_dealloced) ;  /* 0x0000003c008c7944 */ /* 0x038fea0003c00000 */
.L_x_117:
[----:B------:R-:W-:Y:S01]  /*55b0*/  NOP ;  /* 0x0000000000007918 */ /* 0x000fe20000000000 */
[----:B----4-:R-:W-:Y:S05]  /*55c0*/  EXIT ;  /* 0x000000000000794d */ /* 0x010fea0003800000 */
.L_x_88:
[----:B------:R-:W-:-:S09]  /*55d0*/  UISETP.NE.OR UP5, UPT, UR10, 0x3, UP5 ;  /* 0x000000030a00788c */ /* 0x000fd2000afa5670 */
[----:B------:R-:W-:Y:S05]  /*55e0*/  BRA.U UP5, `(.L_x_118) ;  /* 0x0000000905c87547 */ /* 0x000fea000b800000 */
[----:B------:R-:W1:Y:S01]  /*55f0*/  LDC R0, c[0x0][0xb30] ;  /* 0x0002cc00ff007b82 */ /* 0x000e620000000800 */
[----:B------:R-:W2:Y:S01]  /*5600*/  LDCU.64 UR8, c[0x0][0x888] ;  /* 0x00011100ff0877ac */ /* 0x000ea20008000a00 */
[----:B------:R-:W-:Y:S01]  /*5610*/  IMAD.MOV.U32 R30, RZ, RZ, 0x1 ;  /* 0x00000001ff1e7424 */ /* 0x000fe200078e00ff */
[----:B------:R-:W-:Y:S01]  /*5620*/  CS2R R28, SRZ ;  /* 0x00000000001c7805 */ /* 0x000fe2000001ff00 */
[----:B------:R-:W-:Y:S01]  /*5630*/  IMAD.MOV.U32 R25, RZ, RZ, 0x1000 ;  /* 0x00001000ff197424 */ /* 0x000fe200078e00ff */
[----:B------:R-:W3:Y:S03]  /*5640*/  LDCU.64 UR4, c[0x0][0x890] ;  /* 0x00011200ff0477ac */ /* 0x000ee60008000a00 */
[----:B------:R-:W4:Y:S01]  /*5650*/  LDC R19, c[0x0][0x370] ;  /* 0x0000dc00ff137b82 */ /* 0x000f220000000800 */
[----:B------:R-:W-:Y:S01]  /*5660*/  UMOV UR6, 0x400 ;  /* 0x0000040000067882 */ /* 0x000fe20000000000 */
[----:B------:R-:W-:-:S02]  /*5670*/  UPLOP3.LUT UP1, UPT, UPT, UPT, UPT, 0x40, 0x4 ;  /* 0x000000000004789c */ /* 0x000fc40003f2e870 */
[----:B------:R-:W-:-:S04]  /*5680*/  ULEA UR6, UR37, UR6, 0x18 ;  /* 0x0000000625067291 */ /* 0x000fc8000f8ec0ff */
[----:B------:R-:W4:Y:S01]  /*5690*/  LDC R2, c[0x0][0xb0c] ;  /* 0x0002c300ff027b82 */ /* 0x000f220000000800 */
[----:B--2---:R-:W-:Y:S02]  /*56a0*/  UISETP.NE.U32.AND UP2, UPT, UR8, URZ, UPT ;  /* 0x000000ff0800728c */ /* 0x004fe4000bf45070 */
[----:B------:R-:W-:Y:S02]  /*56b0*/  UIADD3 UR8, UPT, UPT, UR6, 0x240, URZ ;  /* 0x0000024006087890 */ /* 0x000fe4000fffe0ff */
[----:B---3--:R-:W-:-:S03]  /*56c0*/  UISETP.NE.U32.AND UP3, UPT, UR4, URZ, UPT ;  /* 0x000000ff0400728c */ /* 0x008fc6000bf65070 */
[----:B------:R-:W2:Y:S01]  /*56d0*/  LDC R18, c[0x0][0xb20] ;  /* 0x0002c800ff127b82 */ /* 0x000ea20000000800 */
[----:B-1----:R-:W-:Y:S01]  /*56e0*/  ISETP.NE.AND P1, PT, R0, 0x1, PT ;  /* 0x000000010000780c */ /* 0x002fe20003f25270 */
[----:B------:R-:W-:Y:S02]  /*56f0*/  UISETP.NE.AND.EX UP2, UPT, UR9, URZ, UPT, UP2 ;  /* 0x000000ff0900728c */ /* 0x000fe4000bf45320 */
[----:B------:R-:W-:Y:S02]  /*5700*/  UPRMT UR37, UR37, 0x654, UR8 ;  /* 0x0000065425257896 */ /* 0x000fe40008000008 */
[----:B------:R-:W-:Y:S02]  /*5710*/  UISETP.NE.AND.EX UP3, UPT, UR5, URZ, UPT, UP3 ;  /* 0x000000ff0500728c */ /* 0x000fe4000bf65330 */
[----:B------:R-:W1:Y:S08]  /*5720*/  LDC.64 R32, c[0x0][0x348] ;  /* 0x0000d200ff207b82 */ /* 0x000e700000000a00 */
[----:B------:R-:W3:Y:S08]  /*5730*/  LDC.64 R16, c[0x0][0xb10] ;  /* 0x0002c400ff107b82 */ /* 0x000ef00000000a00 */
[----:B------:R-:W1:Y:S08]  /*5740*/  LDC.64 R6, c[0x0][0xb18] ;  /* 0x0002c600ff067b82 */ /* 0x000e700000000a00 */
[----:B------:R-:W1:Y:S08]  /*5750*/  LDC.64 R4, c[0x0][0xb28] ;  /* 0x0002ca00ff047b82 */ /* 0x000e700000000a00 */
[----:B--2-4-:R-:W1:Y:S02]  /*5760*/  LDC R24, c[0x0][0x374] ;  /* 0x0000dd00ff187b82 */ /* 0x014e640000000800 */
.L_x_126:
[C---:B------:R-:W-:Y:S02]  /*5770*/  LEA R0, R29.reuse, UR6, 0x3 ;  /* 0x000000061d007c11 */ /* 0x040fe4000f8e18ff */
[----:B------:R-:W-:Y:S02]  /*5780*/  SHF.L.U32 R3, R28, 0x1f, RZ ;  /* 0x0000001f1c037819 */ /* 0x000fe400000006ff */
[----:B------:R-:W-:Y:S02]  /*5790*/  LEA R20, R29, UR6, 0x4 ;  /* 0x000000061d147c11 */ /* 0x000fe4000f8e20ff */
[----:B--2---:R-:W2:Y:S02]  /*57a0*/  SYNCS.PHASECHK.TRANS64.TRYWAIT P0, [R0+URZ+0x260], R3 ;  /* 0x00026003000075a7 */ /* 0x004ea400080011ff */
[----:B--2---:R-:W-:Y:S05]  /*57b0*/  @!P0 BRA `(.L_x_119) ;  /* 0x00000038006c8947 */ /* 0x004fea0003800000 */
.L_x_241:
[----:B------:R-:W-:Y:S01]  /*57c0*/  ISETP.GE.AND P0, PT, R40, 0x1, PT ;  /* 0x000000012800780c */ /* 0x000fe20003f06270 */
[----:B------:R-:W4:Y:S01]  /*57d0*/  LDS.128 R20, [R20+0x2f0] ;  /* 0x0002f00014147984 */ /* 0x000f220000000c00 */
[----:B------:R-:W-:Y:S01]  /*57e0*/  ISETP.NE.U32.AND P4, PT, RZ, UR4, PT ;  /* 0x00000004ff007c0c */ /* 0x000fe2000bf85070 */
[----:B--2---:R-:W-:Y:S01]  /*57f0*/  VIADD R0, R0, 0x270 ;  /* 0x0000027000007836 */ /* 0x004fe20000000000 */
[----:B------:R-:W-:Y:S02]  /*5800*/  SHF.L.U32 R26, R30, 0x1f, RZ ;  /* 0x0000001f1e1a7819 */ /* 0x000fe400000006ff */
[----:B------:R-:W-:Y:S02]  /*5810*/  ISETP.NE.AND.EX P4, PT, RZ, UR5, PT, P4 ;  /* 0x00000005ff007c0c */ /* 0x000fe4000bf85340 */
[----:B------:R-:W-:Y:S01]  /*5820*/  PRMT R0, RZ, 0x654, R0 ;  /* 0x00000654ff007816 */ /* 0x000fe20000000000 */
[----:B------:R-:W-:Y:S01]  /*5830*/  @!PT LDS RZ, [RZ] ;  /* 0x00000000fffff984 */ /* 0x000fe20000000800 */
[----:B------:R-:W-:Y:S01]  /*5840*/  @!PT LDS RZ, [RZ] ;  /* 0x00000000fffff984 */ /* 0x000fe20000000800 */
[----:B------:R-:W-:Y:S01]  /*5850*/  @!PT LDS RZ, [RZ] ;  /* 0x00000000fffff984 */ /* 0x000fe20000000800 */
[----:B------:R-:W-:Y:S01]  /*5860*/  @!PT LDS RZ, [RZ] ;  /* 0x00000000fffff984 */ /* 0x000fe20000000800 */
[----:B------:R2:W-:Y:S06]  /*5870*/  MEMBAR.ALL.CTA ;  /* 0x0000000000007992 */ /* 0x0005ec0000008000 */
[----:B--2---:R-:W2:Y:S02]  /*5880*/  FENCE.VIEW.ASYNC.S ;  /* 0x00000000000073c6 */ /* 0x004ea40000000000 */
[----:B--2---:R2:W-:Y:S01]  /*5890*/  SYNCS.ARRIVE.TRANS64.RED.A1T0 RZ, [R0+URZ], RZ ;  /* 0x000000ff00ff79a7 */ /* 0x0045e200081004ff */
[----:B----4-:R-:W-:Y:S11]  /*58a0*/  LOP3.LUT P3, RZ, R22, 0x1, RZ, 0xc0, !PT ;  /* 0x0000000116ff7812 */ /* 0x010ff6000786c0ff */
[----:B------:R-:W-:Y:S02]  /*58b0*/  @!UPT UIADD3 URZ, UPT, UPT, URZ, URZ, URZ ;  /* 0x000000fffffff290 */ /* 0x000fe4000fffe0ff */
[----:B------:R-:W-:Y:S02]  /*58c0*/  @P3 MOV R13, R20 ;  /* 0x00000014000d3202 */ /* 0x000fe40000000f00 */
[----:B------:R-:W-:Y:S01]  /*58d0*/  @P3 LOP3.LUT R8, R21, 0xffff, RZ, 0xc0, !PT ;  /* 0x0000ffff15083812 */ /* 0x000fe200078ec0ff */
[----:B--2---:R-:W-:Y:S06]  /*58e0*/  @!P0 BRA `(.L_x_120) ;  /* 0x0000000000a48947 */ /* 0x004fec0003800000 */
[----:B-1----:R-:W-:Y:S01]  /*58f0*/  IMAD.HI.U32 R31, R24, R7, RZ ;  /* 0x00000007181f7227 */ /* 0x002fe200078e00ff */
[----:B------:R-:W-:Y:S02]  /*5900*/  ISETP.NE.AND P0, PT, R6, 0x1, PT ;  /* 0x000000010600780c */ /* 0x000fe40003f05270 */
[----:B------:R-:W-:Y:S01]  /*5910*/  ISETP.NE.AND P2, PT, R40, 0x1, PT ;  /* 0x000000012800780c */ /* 0x000fe20003f45270 */
[----:B---3--:R-:W-:Y:S01]  /*5920*/  IMAD.HI.U32 R34, R19, R16, RZ ;  /* 0x0000001013227227 */ /* 0x008fe200078e00ff */
[----:B------:R-:W-:Y:S02]  /*5930*/  SHF.R.U32.HI R31, RZ, R18, R31 ;  /* 0x00000012ff1f7219 */ /* 0x000fe4000001161f */
[----:B------:R-:W-:Y:S01]  /*5940*/  ISETP.NE.AND P5, PT, R2, 0x1, PT ;  /* 0x000000010200780c */ /* 0x000fe20003fa5270 */
[----:B------:R-:W-:Y:S01]  /*5950*/  IMAD.HI.U32 R36, R13, R16, RZ ;  /* 0x000000100d247227 */ /* 0x000fe200078e00ff */
[----:B------:R-:W-:Y:S02]  /*5960*/  SHF.R.U32.HI R34, RZ, R17, R34 ;  /* 0x00000011ff227219 */ /* 0x000fe40000011622 */
[----:B------:R-:W-:Y:S01]  /*5970*/  SEL R3, R24, R31, !P0 ;  /* 0x0000001f18037207 */ /* 0x000fe20004000000 */
[C---:B------:R-:W-:Y:S01]  /*5980*/  IMAD.HI.U32 R31, R8.reuse, R7, RZ ;  /* 0x00000007081f7227 */ /* 0x040fe200078e00ff */
[----:B------:R-:W-:Y:S02]  /*5990*/  SEL R11, R19, R34, !P5 ;  /* 0x00000022130b7207 */ /* 0x000fe40006800000 */
[----:B------:R-:W-:Y:S01]  /*59a0*/  SHF.R.U32.HI R36, RZ, R17, R36 ;  /* 0x00000011ff247219 */ /* 0x000fe20000011624 */
[----:B------:R-:W-:Y:S01]  /*59b0*/  IMAD.HI.U32 R38, R3, R4, RZ ;  /* 0x0000000403267227 */ /* 0x000fe200078e00ff */
[----:B------:R-:W-:Y:S03]  /*59c0*/  SHF.R.U32.HI R31, RZ, R18, R31 ;  /* 0x00000012ff1f7219 */ /* 0x000fe6000001161f */
[----:B------:R-:W-:Y:S01]  /*59d0*/  IMAD.HI.U32 R34, R11, R4, RZ ;  /* 0x000000040b227227 */ /* 0x000fe200078e00ff */
[----:B------:R-:W-:Y:S02]  /*59e0*/  @P2 SHF.R.U32.HI R3, RZ, R5, R38 ;  /* 0x00000005ff032219 */ /* 0x000fe40000011626 */
[----:B------:R-:W-:Y:S02]  /*59f0*/  SEL R9, R8, R31, !P0 ;  /* 0x0000001f08097207 */ /* 0x000fe40004000000 */
[----:B------:R-:W-:Y:S01]  /*5a00*/  @P2 SHF.R.U32.HI R11, RZ, R5, R34 ;  /* 0x00000005ff0b2219 */ /* 0x000fe20000011622 */
[C---:B------:R-:W-:Y:S01]  /*5a10*/  IMAD R10, R40.reuse, R3, RZ ;  /* 0x00000003280a7224 */ /* 0x040fe200078e02ff */
[----:B------:R-:W-:Y:S01]  /*5a20*/  SEL R3, R13, R36, !P5 ;  /* 0x000000240d037207 */ /* 0x000fe20006800000 */
[C---:B------:R-:W-:Y:S03]  /*5a30*/  IMAD.HI.U32 R14, R9.reuse, R4, RZ ;  /* 0x00000004090e7227 */ /* 0x040fe600078e00ff */
[----:B------:R-:W-:Y:S01]  /*5a40*/  ISETP.GE.AND P0, PT, R9, R10, PT ;  /* 0x0000000a0900720c */ /* 0x000fe20003f06270 */
[C---:B------:R-:W-:Y:S01]  /*5a50*/  IMAD R12, R40.reuse, R11, RZ ;  /* 0x0000000b280c7224 */ /* 0x040fe200078e02ff */
[-C--:B------:R-:W-:Y:S04]  /*5a60*/  SHF.R.U32.HI R14, RZ, R5.reuse, R14 ;  /* 0x00000005ff0e7219 */ /* 0x080fe8000001160e */
[----:B------:R-:W-:Y:S02]  /*5a70*/  ISETP.GE.OR P0, PT, R3, R12, P0 ;  /* 0x0000000c0300720c */ /* 0x000fe40000706670 */
[----:B------:R-:W-:Y:S05]  /*5a80*/  SEL R15, R9, R14, !P2 ;  /* 0x0000000e090f7207 */ /* 0x000fea0005000000 */
[----:B------:R-:W-:Y:S04]  /*5a90*/  IMAD.MOV R14, RZ, RZ, -R15 ;  /* 0x000000ffff0e7224 */ /* 0x000fe800078e0a0f */
[----:B------:R-:W-:Y:S02]  /*5aa0*/  IMAD R14, R40, R14, R9 ;  /* 0x0000000e280e7224 */ /* 0x000fe400078e0209 */
[C---:B------:R-:W-:Y:S05]  /*5ab0*/  @!P0 IMAD.HI.U32 R10, R3.reuse, R4, RZ ;  /* 0x00000004030a8227 */ /* 0x040fea00078e00ff */
[----:B------:R-:W-:Y:S04]  /*5ac0*/  @!P0 SHF.R.U32.HI R10, RZ, R5, R10 ;  /* 0x00000005ff0a8219 */ /* 0x000fe8000001160a */
[----:B------:R-:W-:Y:S01]  /*5ad0*/  @!P0 SEL R0, R3, R10, !P2 ;  /* 0x0000000a03008207 */ /* 0x000fe20005000000 */
[----:B------:R-:W-:Y:S03]  /*5ae0*/  IMAD.MOV R10, RZ, RZ, -R3 ;  /* 0x000000ffff0a7224 */ /* 0x000fe600078e0a03 */
[----:B------:R-:W-:Y:S01]  /*5af0*/  @!P0 IADD3 R15, PT, PT, R15, -R0, RZ ;  /* 0x800000000f0f8210 */ /* 0x000fe20007ffe0ff */
[----:B------:R-:W-:Y:S01]  /*5b00*/  @!P0 IMAD R0, R11, R14, R0 ;  /* 0x0000000e0b008224 */ /* 0x000fe200078e0200 */
[----:B------:R-:W-:Y:S01]  /*5b10*/  IADD3 R11, PT, PT, -R9, RZ, RZ ;  /* 0x000000ff090b7210 */ /* 0x000fe20007ffe1ff */
[----:B------:R-:W-:Y:S02]  /*5b20*/  IMAD R13, R2, R10, R13 ;  /* 0x0000000a020d7224 */ /* 0x000fe400078e020d */
[----:B------:R-:W-:Y:S02]  /*5b30*/  @!P0 IMAD R9, R15, R40, R3 ;  /* 0x000000280f098224 */ /* 0x000fe400078e0203 */
[----:B------:R-:W-:Y:S02]  /*5b40*/  @!P0 IMAD.MOV.U32 R3, RZ, RZ, R0 ;  /* 0x000000ffff038224 */ /* 0x000fe400078e0000 */
[----:B------:R-:W-:Y:S02]  /*5b50*/  IMAD R8, R6, R11, R8 ;  /* 0x0000000b06087224 */ /* 0x000fe400078e0208 */
[----:B------:R-:W-:Y:S02]  /*5b60*/  IMAD R13, R3, R2, R13 ;  /* 0x00000002030d7224 */ /* 0x000fe400078e020d */
[----:B------:R-:W-:Y:S02]  /*5b70*/  IMAD R8, R9, R6, R8 ;  /* 0x0000000609087224 */ /* 0x000fe400078e0208 */
.L_x_120:
[----:B------:R-:W-:Y:S05]  /*5b80*/  BRA.U UP1, `(.L_x_121) ;  /* 0x0000000101107547 */ /* 0x000fea000b800000 */
[----:B------:R-:W-:Y:S04]  /*5b90*/  MOV R0, UR7 ;  /* 0x0000000700007c02 */ /* 0x000fe80008000f00 */
[----:B------:R-:W-:Y:S04]  /*5ba0*/  SHF.L.U32 R3, R0, 0x1f, RZ ;  /* 0x0000001f00037819 */ /* 0x000fe800000006ff */
[----:B------:R-:W2:Y:S02]  /*5bb0*/  SYNCS.PHASECHK.TRANS64.TRYWAIT P0, [UR6+0x258], R3 ;  /* 0x00025803ff0075a7 */ /* 0x000ea40008001106 */
[----:B--2---:R-:W-:Y:S05]  /*5bc0*/  @!P0 BRA `(.L_x_122) ;  /* 0x00000034007c8947 */ /* 0x004fea0003800000 */
.L_x_121:
[----:B------:R-:W-:Y:S05]  /*5bd0*/  BRA.U !UP3, `(.L_x_123) ;  /* 0x000000010b347547 */ /* 0x000fea000b800000 */
[----:B------:R-:W-:Y:S01]  /*5be0*/  UPLOP3.LUT UP0, UPT, UPT, UPT, UP2, 0x80, 0x8 ;  /* 0x000000000008789c */ /* 0x000fe20003f0f020 */
[----:B--2---:R-:W-:Y:S02]  /*5bf0*/  HFMA2 R0, -RZ, RZ, 0, 5.9604644775390625e-08 ;  /* 0x00000001ff007431 */ /* 0x004fe400000001ff */
[----:B------:R-:W-:Y:S03]  /*5c00*/  IMAD.MOV.U32 R95, RZ, RZ, 0x1 ;  /* 0x00000001ff5f7424 */ /* 0x000fe600078e00ff */
[----:B------:R-:W-:Y:S05]  /*5c10*/  PLOP3.LUT P0, PT, PT, PT, UP0, 0x80, 0x8 ;  /* 0x000000000008781c */ /* 0x000fea0003f0f008 */
[----:B------:R-:W2:Y:S01]  /*5c20*/  @UP0 LDCU.64 UR10, c[0x0][0x888] ;  /* 0x00011100ff0a07ac */ /* 0x000ea20008000a00 */
[----:B------:R-:W-:Y:S07]  /*5c30*/  @UP0 UIMAD UR8, UR36, UR4, URZ ;  /* 0x00000004240802a4 */ /* 0x000fee000f8e02ff */
[----:B------:R-:W-:Y:S01]  /*5c40*/  @!P0 PRMT R95, R0, 0x7610, R95 ;  /* 0x00007610005f8816 */ /* 0x000fe2000000005f */
[----:B--2---:R-:W-:Y:S03]  /*5c50*/  @UP0 UIMAD.WIDE UR10, UR8, 0x4, UR10 ;  /* 0x00000004080a08a5 */ /* 0x004fe6000f8e020a */
[----:B------:R-:W2:Y:S03]  /*5c60*/  @!UP0 LDCU UR8, c[0x0][0x880] ;  /* 0x00011000ff0887ac */ /* 0x000ea60008000800 */
[----:B------:R-:W-:Y:S01]  /*5c70*/  IMAD.U32 R10, RZ, RZ, UR10 ;  /* 0x0000000aff0a7e24 */ /* 0x000fe2000f8e00ff */
[----:B------:R-:W-:Y:S05]  /*5c80*/  MOV R11, UR11 ;  /* 0x0000000b000b7c02 */ /* 0x000fea0008000f00 */
[----:B-----5:R4:W5:Y:S02]  /*5c90*/  @P0 LDG.E R49, desc[UR40][R10.64] ;  /* 0x000000280a310981 */ /* 0x020964000c1e1900 */
[----:B--2-4-:R-:W-:Y:S07]  /*5ca0*/  @!P0 IMAD.U32 R49, RZ, RZ, UR8 ;  /* 0x00000008ff318e24 */ /* 0x014fee000f8e00ff */
.L_x_123:
[----:B-----5:R-:W-:Y:S01]  /*5cb0*/  @!P4 FSETP.EQ.AND P5, PT, R49, RZ, PT ;  /* 0x000000ff3100c20b */ /* 0x020fe20003fa2000 */
[----:B------:R-:W-:Y:S01]  /*5cc0*/  @!UPT UIADD3 URZ, UPT, UPT, URZ, URZ, URZ ;  /* 0x000000fffffff290 */ /* 0x000fe2000fffe0ff */
[----:B------:R-:W-:Y:S11]  /*5cd0*/  @!P4 BRA `(.L_x_124) ;  /* 0x000000000014c947 */ /* 0x000ff60003800000 */
[----:B------:R-:W-:Y:S02]  /*5ce0*/  LOP3.LUT P0, RZ, R95, 0xff, RZ, 0xc0, !PT ;  /* 0x000000ff5fff7812 */ /* 0x000fe4000780c0ff */
[----:B------:R-:W-:Y:S04]  /*5cf0*/  PLOP3.LUT P5, PT, PT, PT, UP0, 0x80, 0x8 ;  /* 0x000000000008781c */ /* 0x000fe80003faf008 */
[----:B------:R-:W-:Y:S07]  /*5d00*/  PLOP3.LUT P5, PT, P5, PT, PT, 0x8, 0x80 ;  /* 0x000000000080781c */ /* 0x000fee0002fae170 */
[----:B------:R-:W-:Y:S11]  /*5d10*/  @P0 FSETP.EQ.AND P5, PT, R49, RZ, PT ;  /* 0x000000ff3100020b */ /* 0x000ff60003fa2000 */
[----:B------:R-:W-:Y:S02]  /*5d20*/  @!UPT UIADD3 URZ, UPT, UPT, URZ, URZ, URZ ;  /* 0x000000fffffff290 */ /* 0x000fe4000fffe0ff */
.L_x_124:
[----:B------:R-:W4:Y:S01]  /*5d30*/  SYNCS.PHASECHK.TRANS64.TRYWAIT P4, [UR6+0x248], R26 ;  /* 0x0002481aff0075a7 */ /* 0x000f220008081106 */
[----:B------:R-:W-:Y:S01]  /*5d40*/  @P3 SHF.R.U32.HI R27, RZ, 0x10, R21 ;  /* 0x00000010ff1b3819 */ /* 0x000fe20000011615 */
[----:B------:R-:W-:Y:S01]  /*5d50*/  VIADD R29, R29, 0x1 ;  /* 0x000000011d1d7836 */ /* 0x000fe20000000000 */
[----:B------:R-:W5:Y:S08]  /*5d60*/  LDC.64 R14, c[0x0][0xb10] ;  /* 0x0002c400ff0e7b82 */ /* 0x000f700000000a00 */
[----:B------:R-:W1:Y:S08]  /*5d70*/  LDC.64 R10, c[0x0][0xb18] ;  /* 0x0002c600ff0a7b82 */ /* 0x000e700000000a00 */
[----:B--2---:R-:W2:Y:S08]  /*5d80*/  @!P1 LDC R0, c[0x0][0xb20] ;  /* 0x0002c800ff009b82 */ /* 0x004eb00000000800 */
[----:B------:R-:W3:Y:S01]  /*5d90*/  @!P1 LDC R3, c[0x0][0xb0c] ;  /* 0x0002c300ff039b82 */ /* 0x000ee20000000800 */
[----:B-----5:R-:W-:Y:S05]  /*5da0*/  @!P1 IMAD.HI.U32 R14, R13, R14, RZ ;  /* 0x0000000e0d0e9227 */ /* 0x020fea00078e00ff */
[----:B------:R-:W-:Y:S01]  /*5db0*/  @!P1 SHF.R.U32.HI R14, RZ, R15, R14 ;  /* 0x0000000fff0e9219 */ /* 0x000fe2000001160e */
[----:B-1----:R-:W-:Y:S01]  /*5dc0*/  @!P1 IMAD.HI.U32 R11, R8, R11, RZ ;  /* 0x0000000b080b9227 */ /* 0x002fe200078e00ff */
[----:B------:R-:W-:Y:S04]  /*5dd0*/  @!P1 ISETP.NE.AND P0, PT, R10, 0x1, PT ;  /* 0x000000010a00980c */ /* 0x000fe80003f05270 */
[----:B--2---:R-:W-:Y:S02]  /*5de0*/  @!P1 SHF.R.U32.HI R9, RZ, R0, R11 ;  /* 0x00000000ff099219 */ /* 0x004fe4000001160b */
[----:B---3--:R-:W-:Y:S02]  /*5df0*/  @!P1 ISETP.NE.AND P2, PT, R3, 0x1, PT ;  /* 0x000000010300980c */ /* 0x008fe40003f45270 */
[----:B------:R-:W-:Y:S02]  /*5e00*/  @!P1 SEL R9, R8, R9, !P0 ;  /* 0x0000000908099207 */ /* 0x000fe40004000000 */
[----:B------:R-:W-:Y:S02]  /*5e10*/  ELECT P0, URZ, PT ;  /* 0x0000000000ff782f */ /* 0x000fe40003800000 */
[----:B------:R-:W-:Y:S05]  /*5e20*/  @!P1 SEL R14, R13, R14, !P2 ;  /* 0x0000000e0d0e9207 */ /* 0x000fea0005000000 */
[----:B------:R-:W-:Y:S02]  /*5e30*/  @!P1 IMAD.IADD R0, R9, 0x1, -R14 ;  /* 0x0000000109009824 */ /* 0x000fe400078e0a0e */
[----:B------:R-:W-:Y:S02]  /*5e40*/  @!P1 IMAD.IADD R9, R14, 0x1, -R9 ;  /* 0x000000010e099824 */ /* 0x000fe400078e0a09 */
[----:B------:R-:W-:Y:S02]  /*5e50*/  @!P1 IMAD R13, R0, R3, R13 ;  /* 0x00000003000d9224 */ /* 0x000fe400078e020d */
[----:B------:R-:W-:Y:S01]  /*5e60*/  @!P1 IMAD R8, R9, R10, R8 ;  /* 0x0000000a09089224 */ /* 0x000fe200078e0208 */
[----:B----4-:R-:W-:Y:S06]  /*5e70*/  @!P4 BRA `(.L_x_125) ;  /* 0x0000003000e8c947 */ /* 0x010fec0003800000 */
.L_x_244:
[----:B------:R-:W-:Y:S01]  /*5e80*/  PLOP3.LUT P5, PT, P5, P0, PT, 0xf2, 0x2f ;  /* 0x00000000002f781c */ /* 0x000fe20002fa1e72 */
[----:B------:R-:W-:Y:S01]  /*5e90*/  UMOV UR14, 0x0 ;  /* 0x00000000000e7882 */ /* 0x000fe20000000000 */
[----:B------:R-:W-:Y:S01]  /*5ea0*/  LOP3.LUT R30, R30, 0x1, RZ, 0x3c, !PT ;  /* 0x000000011e1e7812 */ /* 0x000fe200078e3cff */
[----:B------:R-:W-:Y:S01]  /*5eb0*/  UMOV UR15, 0x10000000 ;  /* 0x10000000000f7882 */ /* 0x000fe20000000000 */
[----:B------:R-:W-:Y:S01]  /*5ec0*/  UMOV UR12, UR36 ;  /* 0x00000024000c7c82 */ /* 0x000fe20008000000 */
[----:B------:R-:W-:Y:S08]  /*5ed0*/  @P3 R2UR UR36, R27 ;  /* 0x000000001b2432ca */ /* 0x000ff000000e0000 */
[----:B-1----:R-:W-:Y:S01]  /*5ee0*/  @!P5 IADD3 R3, P0, PT, R32, 0x580, RZ ;  /* 0x000005802003d810 */ /* 0x002fe20007f1e0ff */
[----:B------:R-:W-:Y:S01]  /*5ef0*/  @!P5 IMAD.SHL.U32 R94, R94, 0x40, RZ ;  /* 0x000000405e5ed824 */ /* 0x000fe200078e00ff */
[----:B------:R-:W-:Y:S01]  /*5f00*/  VOTEU.ALL UP1, P5 ;  /* 0x0000000000ff7886 */ /* 0x000fe20002820000 */
[----:B------:R-:W-:Y:S01]  /*5f10*/  @!P5 IMAD.SHL.U32 R93, R93, 0x40, RZ ;  /* 0x000000405d5dd824 */ /* 0x000fe200078e00ff */
[----:B------:R-:W-:Y:S01]  /*5f20*/  @!P5 R2UR UR9, R3 ;  /* 0x000000000309d2ca */ /* 0x000fe200000e0000 */
[----:B------:R-:W-:Y:S01]  /*5f30*/  @!P5 IMAD.X R0, RZ, RZ, R33, P0 ;  /* 0x000000ffff00d224 */ /* 0x000fe200000e0621 */
[----:B------:R-:W-:Y:S01]  /*5f40*/  @!P5 R2UR UR10, R94 ;  /* 0x000000005e0ad2ca */ /* 0x000fe200000e0000 */
[----:B------:R-:W-:Y:S01]  /*5f50*/  IMAD.IADD R94, R8, 0x1, R81 ;  /* 0x00000001085e7824 */ /* 0x000fe200078e0251 */
[----:B------:R-:W-:Y:S01]  /*5f60*/  @!P5 R2UR UR11, R93 ;  /* 0x000000005d0bd2ca */ /* 0x000fe200000e0000 */
[----:B------:R-:W-:Y:S01]  /*5f70*/  IMAD.IADD R93, R13, 0x1, R92 ;  /* 0x000000010d5d7824 */ /* 0x000fe200078e025c */
[----:B------:R-:W-:Y:S02]  /*5f80*/  @!P5 R2UR UR8, R0 ;  /* 0x000000000008d2ca */ /* 0x000fe400000e0000 */
[C---:B------:R-:W-:Y:S04]  /*5f90*/  ISETP.NE.AND P0, PT, R29.reuse, 0x2, PT ;  /* 0x000000021d00780c */ /* 0x040fe80003f05270 */
[----:B------:R-:W-:Y:S01]  /*5fa0*/  SEL R3, RZ, 0x1, P0 ;  /* 0x00000001ff037807 */ /* 0x000fe20000000000 */
[----:B------:R-:W-:Y:S01]  /*5fb0*/  IMAD.U32 R10, RZ, RZ, UR9 ;  /* 0x00000009ff0a7e24 */ /* 0x000fe2000f8e00ff */
[----:B------:R-:W-:Y:S01]  /*5fc0*/  @!UP1 UIADD3 UR9, UPT, UPT, UR6, 0x240, URZ ;  /* 0x0000024006099890 */ /* 0x000fe2000fffe0ff */
[----:B------:R-:W-:Y:S02]  /*5fd0*/  SEL R29, R29, RZ, P0 ;  /* 0x000000ff1d1d7207 */ /* 0x000fe40000000000 */
[----:B------:R-:W-:Y:S02]  /*5fe0*/  LOP3.LUT R28, R28, R3, RZ, 0x3c, !PT ;  /* 0x000000031c1c7212 */ /* 0x000fe400078e3cff */
[----:B------:R-:W-:Y:S01]  /*5ff0*/  IMAD.U32 R11, RZ, RZ, UR8 ;  /* 0x00000008ff0b7e24 */ /* 0x000fe2000f8e00ff */
[----:B------:R-:W-:Y:S01]  /*6000*/  @!P5 R2UR UR16, R10 ;  /* 0x000000000a10d2ca */ /* 0x000fe200000e0000 */
[----:B------:R-:W-:Y:S01]  /*6010*/  @!UP1 UIADD3 UR8, UPT, UPT, UR6, 0x400, URZ ;  /* 0x0000040006089890 */ /* 0x000fe2000fffe0ff */
[----:B------:R-:W-:Y:S02]  /*6020*/  VOTEU.ALL UP1, P5 ;  /* 0x0000000000ff7886 */ /* 0x000fe40002820000 */
[----:B------:R-:W-:Y:S11]  /*6030*/  @!P5 R2UR UR17, R11 ;  /* 0x000000000b11d2ca */ /* 0x000ff600000e0000 */
[----:B------:R-:W-:Y:S02]  /*6040*/  @!UPT UIADD3 URZ, UPT, UPT, URZ, URZ, URZ ;  /* 0x000000fffffff290 */ /* 0x000fe4000fffe0ff */
[----:B------:R2:W-:Y:S01]  /*6050*/  @!UP1 UTMALDG.3D [UR8], [UR16], desc[UR14] ;  /* 0x00000e08100095b4 */ /* 0x0005e20008011000 */
[----:B------:R2:W-:Y:S01]  /*6060*/  @!P5 SYNCS.ARRIVE.TRANS64.RED.A0TR RZ, [UR6+0x240], R25 ;  /* 0x00024019ffffd9a7 */ /* 0x0005e20008300406 */
[----:B------:R-:W-:Y:S01]  /*6070*/  UPLOP3.LUT UP1, UPT, UPT, UPT, UPT, 0x80, 0x8 ;  /* 0x000000000008789c */ /* 0x000fe20003f2f070 */
[----:B------:R-:W-:Y:S01]  /*6080*/  SYNCS.ARRIVE.TRANS64.RED.A1T0 RZ, [UR37], RZ ;  /* 0x000000ffffff79a7 */ /* 0x000fe20008100425 */
[----:B------:R-:W-:Y:S09]  /*6090*/  @P3 BRA `(.L_x_126) ;  /* 0xfffffff400b43947 */ /* 0x000ff2000383ffff */
[----:B------:R-:W-:Y:S07]  /*60a0*/  MOV R0, UR6 ;  /* 0x0000000600007c02 */ /* 0x000fee0008000f00 */
.L_x_127:
[----:B-1----:R-:W-:-:S04]  /*60b0*/  SHF.L.U32 R3, R30, 0x1f, RZ ;  /* 0x0000001f1e037819 */ /* 0x002fc800000006ff */
[----:B------:R1:W3:Y:S03]  /*60c0*/  SYNCS.PHASECHK.TRANS64.TRYWAIT P0, [R0+URZ+0x248], R3 ;  /* 0x00024803000075a7 */ /* 0x0002e600080011ff */
[----:B---3--:R-:W-:Y:S05]  /*60d0*/  @!P0 NANOSLEEP.SYNCS 0x989680 ;  /* 0x009896800000895d */ /* 0x008fea0003900000 */
[----:B------:R-:W3:Y:S02]  /*60e0*/  @!P0 SYNCS.PHASECHK.TRANS64 P0, [R0+URZ+0x248], R3 ;  /* 0x00024803000085a7 */ /* 0x000ee400080010ff */
[----:B--23--:R-:W-:Y:S05]  /*60f0*/  @P0 EXIT ;  /* 0x000000000000094d */ /* 0x00cfea0003800000 */
[----:B------:R-:W-:Y:S05]  /*6100*/  BRA `(.L_x_127) ;  /* 0xfffffffc00e87947 */ /* 0x000fea000383ffff */
.L_x_118:
[----:B------:R-:W-:-:S06]  /*6110*/  UISETP.GE.AND UP1, UPT, UR10, 0x4, UPT ;  /* 0x000000040a00788c */ /* 0x000fcc000bf26270 */
[----:B------:R-:W-:-:S13]  /*6120*/  PLOP3.LUT P0, PT, PT, PT, UP1, 0x80, 0x8 ;  /* 0x000000000008781c */ /* 0x000fda0003f0f018 */
[----:B------:R-:W-:Y:S05]  /*6130*/  @!P0 EXIT ;  /* 0x000000000000894d */ /* 0x000fea0003800000 */
[----:B------:R-:W-:Y:S01]  /*6140*/  BAR.SYNC.DEFER_BLOCKING 0x6, 0xa0 ;  /* 0x0182800000007b1d */ /* 0x000fe20000010000 */
[C---:B------:R-:W-:Y:S01]  /*6150*/  IMAD.SHL.U32 R4, R103.reuse, 0x40, RZ ;  /* 0x0000004067047824 */ /* 0x040fe200078e00ff */
[----:B------:R-:W-:Y:S01]  /*6160*/  SHF.R.U32.HI R3, RZ, 0x1, R103 ;  /* 0x00000001ff037819 */ /* 0x000fe20000011667 */
[----:B------:R-:W-:Y:S01]  /*6170*/  IMAD.SHL.U32 R105, R106, 0x800, RZ ;  /* 0x000008006a697824 */ /* 0x000fe200078e00ff */
[----:B------:R-:W-:Y:S01]  /*6180*/  CS2R R108, SRZ ;  /* 0x00000000006c7805 */ /* 0x000fe2000001ff00 */
[C---:B------:R-:W-:Y:S01]  /*6190*/  IMAD.U32 R47, R103.reuse, 0x10000, RZ ;  /* 0x00010000672f7824 */ /* 0x040fe200078e00ff */
[----:B------:R-:W-:Y:S01]  /*61a0*/  UMOV UR43, 0x400 ;  /* 0x00000400002b7882 */ /* 0x000fe20000000000 */
[C---:B------:R-:W-:Y:S01]  /*61b0*/  LOP3.LUT R2, R4.reuse, 0x180, RZ, 0xc0, !PT ;  /* 0x0000018004027812 */ /* 0x040fe200078ec0ff */
[----:B------:R-:W-:Y:S01]  /*61c0*/  ULEA UR43, UR37, UR43, 0x18 ;  /* 0x0000002b252b7291 */ /* 0x000fe2000f8ec0ff */
[----:B------:R-:W1:Y:S01]  /*61d0*/  LDC R101, c[0x0][0x370] ;  /* 0x0000dc00ff657b82 */ /* 0x000e620000000800 */
[----:B------:R-:W-:Y:S01]  /*61e0*/  LOP3.LUT R4, R4, 0x640, RZ, 0xc0, !PT ;  /* 0x0000064004047812 */ /* 0x000fe200078ec0ff */
[----:B------:R-:W-:Y:S01]  /*61f0*/  IMAD.MOV.U32 R44, RZ, RZ, RZ ;  /* 0x000000ffff2c7224 */ /* 0x000fe200078e00ff */
[----:B------:R-:W-:Y:S01]  /*6200*/  LOP3.LUT R3, R2, 0x20, R3, 0xf8, !PT ;  /* 0x0000002002037812 */ /* 0x000fe200078ef803 */
[----:B------:R-:W-:Y:S01]  /*6210*/  IMAD.SHL.U32 R2, R103, 0x8, RZ ;  /* 0x0000000867027824 */ /* 0x000fe200078e00ff */
[----:B------:R-:W-:Y:S01]  /*6220*/  LOP3.LUT R105, R4, 0x800, R105, 0xf8, !PT ;  /* 0x0000080004697812 */ /* 0x000fe200078ef869 */
[----:B------:R-:W-:Y:S01]  /*6230*/  UIADD3 UR4, UPT, UPT, UR43, 0x1400, URZ ;  /* 0x000014002b047890 */ /* 0x000fe2000fffe0ff */
[----:B------:R-:W-:Y:S01]  /*6240*/  IMAD.MOV.U32 R110, RZ, RZ, RZ ;  /* 0x000000ffff6e7224 */ /* 0x000fe200078e00ff */
[----:B------:R-:W2:Y:S01]  /*6250*/  LDC R42, c[0x0][0xb0c] ;  /* 0x0002c300ff2a7b82 */ /* 0x000ea20000000800 */
[----:B------:R-:W-:Y:S01]  /*6260*/  LOP3.LUT R4, R3, 0x30, R2, 0x78, !PT ;  /* 0x0000003003047812 */ /* 0x000fe200078e7802 */
[----:B------:R-:W-:Y:S01]  /*6270*/  IMAD.SHL.U32 R2, R106, 0x200000, RZ ;  /* 0x002000006a027824 */ /* 0x000fe200078e00ff */
[----:B------:R-:W3:Y:S01]  /*6280*/  LDCU.64 UR46, c[0x0][0x348] ;  /* 0x00006900ff2e77ac */ /* 0x000ee20008000a00 */
[----:B------:R-:W-:Y:S01]  /*6290*/  IMAD.SHL.U32 R3, R103, 0x10, RZ ;  /* 0x0000001067037824 */ /* 0x000fe200078e00ff */
[----:B------:R-:W-:Y:S01]  /*62a0*/  LOP3.LUT R105, R105, R4, RZ, 0xfc, !PT ;  /* 0x0000000469697212 */ /* 0x000fe200078efcff */
[----:B------:R-:W-:Y:S01]  /*62b0*/  IMAD.MOV.U32 R114, RZ, RZ, RZ ;  /* 0x000000ffff727224 */ /* 0x000fe200078e00ff */
[----:B------:R-:W4:Y:S01]  /*62c0*/  LDS R0, [UR43+0x310] ;  /* 0x0003102bff007984 */ /* 0x000f220008000800 */
[----:B------:R-:W1:Y:S01]  /*62d0*/  LDC R100, c[0x0][0xb20] ;  /* 0x0002c800ff647b82 */ /* 0x000e620000000800 */
[----:B------:R-:W-:Y:S01]  /*62e0*/  LOP3.LUT R2, R2, 0x200000, RZ, 0xc0, !PT ;  /* 0x0020000002027812 */ /* 0x000fe200078ec0ff */
[----:B------:R-:W-:Y:S01]  /*62f0*/  VIADD R104, R105, UR43 ;  /* 0x0000002b69687c36 */ /* 0x000fe20008000000 */
[----:B------:R-:W-:Y:S01]  /*6300*/  LOP3.LUT R3, R3, 0x20, RZ, 0xc0, !PT ;  /* 0x0000002003037812 */ /* 0x000fe200078ec0ff */
[----:B------:R-:W-:Y:S01]  /*6310*/  IMAD.U32 R111, RZ, RZ, UR4 ;  /* 0x00000004ff6f7e24 */ /* 0x000fe2000f8e00ff */
[----:B------:R-:W-:Y:S01]  /*6320*/  LOP3.LUT R47, R2, 0x400000, R47, 0xf8, !PT ;  /* 0x00400000022f7812 */ /* 0x000fe200078ef82f */
[----:B------:R-:W1:Y:S01]  /*6330*/  LDCU.64 UR38, c[0x0][0x888] ;  /* 0x00011100ff2677ac */ /* 0x000e620008000a00 */
[----:B------:R-:W-:Y:S01]  /*6340*/  IADD3 R104, PT, PT, -R3, 0x400, R104 ;  /* 0x0000040003687810 */ /* 0x000fe20007ffe168 */
[----:B------:R-:W1:Y:S01]  /*6350*/  LDC R41, c[0x0][0xb30] ;  /* 0x0002cc00ff297b82 */ /* 0x000e620000000800 */
[----:B------:R-:W-:-:S07]  /*6360*/  UIADD3 UR42, UPT, UPT, UR43, 0x400, URZ ;  /* 0x000004002b2a7890 */ /* 0x000fce000fffe0ff */
[----:B------:R-:W1:Y:S08]  /*6370*/  LDC.64 R90, c[0x0][0xb10] ;  /* 0x0002c400ff5a7b82 */ /* 0x000e700000000a00 */
[----:B------:R-:W1:Y:S08]  /*6380*/  LDC.64 R38, c[0x0][0xb18] ;  /* 0x0002c600ff267b82 */ /* 0x000e700000000a00 */
[----:B------:R-:W1:Y:S01]  /*6390*/  LDC.64 R86, c[0x0][0x888] ;  /* 0x00022200ff567b82 */ /* 0x000e620000000a00 */
[----:B----4-:R-:W-:-:S07]  /*63a0*/  IMAD.IADD R47, R0, 0x1, R47 ;  /* 0x00000001002f7824 */ /* 0x010fce00078e022f */
[----:B------:R-:W4:Y:S08]  /*63b0*/  LDC.64 R36, c[0x0][0xb28] ;  /* 0x0002ca00ff247b82 */ /* 0x000f300000000a00 */
[----:B------:R-:W1:Y:S08]  /*63c0*/  LDC.64 R88, c[0x0][0x890] ;  /* 0x00022400ff587b82 */ /* 0x000e700000000a00 */
[----:B------:R-:W1:Y:S08]  /*63d0*/  LDC.64 R84, c[0x0][0x8b0] ;  /* 0x00022c00ff547b82 */ /* 0x000e700000000a00 */
[----:B------:R-:W1:Y:S08]  /*63e0*/  LDC.64 R82, c[0x0][0x8a8] ;  /* 0x00022a00ff527b82 */ /* 0x000e700000000a00 */
[----:B--23--:R-:W1:Y:S02]  /*63f0*/  LDC R102, c[0x0][0x374] ;  /* 0x0000dd00ff667b82 */ /* 0x00ce640000000800 */
.L_x_146:
[C---:B------:R-:W-:Y:S02]  /*6400*/  LEA R0, R114.reuse, UR43, 0x3 ;  /* 0x0000002b72007c11 */ /* 0x040fe4000f8e18ff */
[----:B------:R-:W-:Y:S02]  /*6410*/  SHF.L.U32 R3, R109, 0x1f, RZ ;  /* 0x0000001f6d037819 */ /* 0x000fe400000006ff */
[----:B------:R-:W-:Y:S02]  /*6420*/  LEA R16, R114, UR43, 0x4 ;  /* 0x0000002b72107c11 */ /* 0x000fe4000f8e20ff */
[----:B--2---:R-:W2:Y:S02]  /*6430*/  SYNCS.PHASECHK.TRANS64.TRYWAIT P0, [R0+URZ+0x260], R3 ;  /* 0x00026003000075a7 */ /* 0x004ea400080011ff */
[----:B--2-4-:R-:W-:Y:S05]  /*6440*/  @!P0 BRA `(.L_x_128) ;  /* 0x0000002c008c8947 */ /* 0x014fea0003800000 */
.L_x_245:
[----:B------:R-:W3:Y:S01]  /*6450*/  LDC.64 R12, c[0x0][0xb10] ;  /* 0x0002c400ff0c7b82 */ /* 0x000ee20000000a00 */
[----:B------:R-:W4:Y:S01]  /*6460*/  LDS.128 R16, [R16+0x2f0] ;  /* 0x0002f00010107984 */ /* 0x000f220000000c00 */
[----:B-1----:R-:W-:Y:S01]  /*6470*/  ISETP.NE.AND P1, PT, R41, 0x1, PT ;  /* 0x000000012900780c */ /* 0x002fe20003f25270 */
[----:B--2---:R-:W-:Y:S01]  /*6480*/  VIADD R0, R0, 0x270 ;  /* 0x0000027000007836 */ /* 0x004fe20000000000 */
[----:B------:R-:W-:Y:S04]  /*6490*/  ISETP.GE.AND P0, PT, R40, 0x1, PT ;  /* 0x000000012800780c */ /* 0x000fe80003f06270 */
[----:B------:R-:W1:Y:S01]  /*64a0*/  LDC.64 R10, c[0x0][0xb18] ;  /* 0x0002c600ff0a7b82 */ /* 0x000e620000000a00 */
[----:B------:R-:W-:Y:S01]  /*64b0*/  PRMT R0, RZ, 0x654, R0 ;  /* 0x00000654ff007816 */ /* 0x000fe20000000000 */
[----:B------:R-:W-:Y:S01]  /*64c0*/  @!PT LDS RZ, [RZ] ;  /* 0x00000000fffff984 */ /* 0x000fe20000000800 */
[----:B------:R-:W-:Y:S01]  /*64d0*/  @!PT LDS RZ, [RZ] ;  /* 0x00000000fffff984 */ /* 0x000fe20000000800 */
[----:B------:R-:W-:Y:S01]  /*64e0*/  @!PT LDS RZ, [RZ] ;  /* 0x00000000fffff984 */ /* 0x000fe20000000800 */
[----:B------:R-:W-:Y:S01]  /*64f0*/  @!PT LDS RZ, [RZ] ;  /* 0x00000000fffff984 */ /* 0x000fe20000000800 */
[----:B------:R2:W-:Y:S06]  /*6500*/  MEMBAR.ALL.CTA ;  /* 0x0000000000007992 */ /* 0x0005ec0000008000 */
[----:B--2---:R-:W2:Y:S01]  /*6510*/  FENCE.VIEW.ASYNC.S ;  /* 0x00000000000073c6 */ /* 0x004ea20000000000 */
[----:B------:R-:W1:Y:S08]  /*6520*/  @!P1 LDC R14, c[0x0][0xb20] ;  /* 0x0002c800ff0e9b82 */ /* 0x000e700000000800 */
[----:B------:R-:W1:Y:S01]  /*6530*/  @!P1 LDC R9, c[0x0][0xb0c] ;  /* 0x0002c300ff099b82 */ /* 0x000e620000000800 */
[----:B--2---:R2:W-:Y:S01]  /*6540*/  SYNCS.ARRIVE.TRANS64.RED.A1T0 RZ, [R0+URZ], RZ ;  /* 0x000000ff00ff79a7 */ /* 0x0045e200081004ff */
[----:B----4-:R-:W-:Y:S04]  /*6550*/  LOP3.LUT P4, RZ, R18, 0x1, RZ, 0xc0, !PT ;  /* 0x0000000112ff7812 */ /* 0x010fe8000788c0ff */
[----:B------:R-:W-:Y:S09]  /*6560*/  P2R R112, PR, RZ, 0x10 ;  /* 0x00000010ff707803 */ /* 0x000ff20000000000 */
[----:B------:R-:W-:Y:S02]  /*6570*/  @P4 MOV R45, R16 ;  /* 0x00000010002d4202 */ /* 0x000fe40000000f00 */
[----:B------:R-:W-:Y:S01]  /*6580*/  @P4 LOP3.LUT R43, R17, 0xffff, RZ, 0xc0, !PT ;  /* 0x0000ffff112b4812 */ /* 0x000fe200078ec0ff */
[----:B--23--:R-:W-:Y:S06]  /*6590*/  @!P0 BRA `(.L_x_129) ;  /* 0x0000000000a48947 */ /* 0x00cfec0003800000 */
[----:B------:R-:W-:Y:S01]  /*65a0*/  IMAD.HI.U32 R21, R102, R39, RZ ;  /* 0x0000002766157227 */ /* 0x000fe200078e00ff */
[----:B------:R-:W-:Y:S02]  /*65b0*/  ISETP.NE.AND P0, PT, R38, 0x1, PT ;  /* 0x000000012600780c */ /* 0x000fe40003f05270 */
[----:B------:R-:W-:Y:S01]  /*65c0*/  ISETP.NE.AND P2, PT, R40, 0x1, PT ;  /* 0x000000012800780c */ /* 0x000fe20003f45270 */
[----:B------:R-:W-:Y:S01]  /*65d0*/  IMAD.HI.U32 R20, R101, R90, RZ ;  /* 0x0000005a65147227 */ /* 0x000fe200078e00ff */
[----:B------:R-:W-:Y:S02]  /*65e0*/  SHF.R.U32.HI R21, RZ, R100, R21 ;  /* 0x00000064ff157219 */ /* 0x000fe40000011615 */
[----:B------:R-:W-:Y:S01]  /*65f0*/  ISETP.NE.AND P3, PT, R42, 0x1, PT ;  /* 0x000000012a00780c */ /* 0x000fe20003f65270 */
[----:B------:R-:W-:Y:S01]  /*6600*/  IMAD.HI.U32 R24, R45, R90, RZ ;  /* 0x0000005a2d187227 */ /* 0x000fe200078e00ff */
[----:B------:R-:W-:Y:S02]  /*6610*/  SHF.R.U32.HI R20, RZ, R91, R20 ;  /* 0x0000005bff147219 */ /* 0x000fe40000011614 */
[----:B------:R-:W-:Y:S01]  /*6620*/  SEL R3, R102, R21, !P0 ;  /* 0x0000001566037207 */ /* 0x000fe20004000000 */
[----:B------:R-:W-:Y:S01]  /*6630*/  IMAD.HI.U32 R21, R43, R39, RZ ;  /* 0x000000272b157227 */ /* 0x000fe200078e00ff */
[----:B------:R-:W-:Y:S02]  /*6640*/  SEL R7, R101, R20, !P3 ;  /* 0x0000001465077207 */ /* 0x000fe40005800000 */
[----:B------:R-:W-:Y:S01]  /*6650*/  SHF.R.U32.HI R24, RZ, R91, R24 ;  /* 0x0000005bff187219 */ /* 0x000fe20000011618 */
[-C--:B------:R-:W-:Y:S04]  /*6660*/  IMAD.HI.U32 R20, R3, R36.reuse, RZ ;  /* 0x0000002403147227 */ /* 0x080fe800078e00ff */
[----:B------:R-:W-:Y:S01]  /*6670*/  IMAD.HI.U32 R22, R7, R36, RZ ;  /* 0x0000002407167227 */ /* 0x000fe200078e00ff */
[-C--:B------:R-:W-:Y:S02]  /*6680*/  @P2 SHF.R.U32.HI R3, RZ, R37.reuse, R20 ;  /* 0x00000025ff032219 */ /* 0x080fe40000011614 */
[----:B------:R-:W-:Y:S02]  /*6690*/  SHF.R.U32.HI R20, RZ, R100, R21 ;  /* 0x00000064ff147219 */ /* 0x000fe40000011615 */
[----:B------:R-:W-:Y:S01]  /*66a0*/  @P2 SHF.R.U32.HI R7, RZ, R37, R22 ;  /* 0x00000025ff072219 */ /* 0x000fe20000011616 */
[C---:B------:R-:W-:Y:S01]  /*66b0*/  IMAD R2, R40.reuse, R3, RZ ;  /* 0x0000000328027224 */ /* 0x040fe200078e02ff */
[----:B------:R-:W-:Y:S02]  /*66c0*/  SEL R5, R43, R20, !P0 ;  /* 0x000000142b057207 */ /* 0x000fe40004000000 */
[----:B------:R-:W-:Y:S01]  /*66d0*/  SEL R3, R45, R24, !P3 ;  /* 0x000000182d037207 */ /* 0x000fe20005800000 */
[----:B------:R-:W-:Y:S01]  /*66e0*/  IMAD R4, R40, R7, RZ ;  /* 0x0000000728047224 */ /* 0x000fe200078e02ff */
[C---:B------:R-:W-:Y:S01]  /*66f0*/  ISETP.GE.AND P0, PT, R5.reuse, R2, PT ;  /* 0x000000020500720c */ /* 0x040fe20003f06270 */
[----:B------:R-:W-:Y:S03]  /*6700*/  IMAD.HI.U32 R6, R5, R36, RZ ;  /* 0x0000002405067227 */ /* 0x000fe600078e00ff */
[----:B------:R-:W-:Y:S01]  /*6710*/  ISETP.GE.OR P0, PT, R3, R4, P0 ;  /* 0x000000040300720c */ /* 0x000fe20000706670 */
[----:B------:R-:W-:Y:S01]  /*6720*/  IMAD.MOV R4, RZ, RZ, -R3 ;  /* 0x000000ffff047224 */ /* 0x000fe200078e0a03 */
[-C--:B------:R-:W-:Y:S03]  /*6730*/  SHF.R.U32.HI R6, RZ, R37.reuse, R6 ;  /* 0x00000025ff067219 */ /* 0x080fe60000011606 */
[----:B------:R-:W-:Y:S01]  /*6740*/  IMAD R45, R42, R4, R45 ;  /* 0x000000042a2d7224 */ /* 0x000fe200078e022d */
[----:B------:R-:W-:Y:S05]  /*6750*/  SEL R15, R5, R6, !P2 ;  /* 0x00000006050f7207 */ /* 0x000fea0005000000 */
[----:B------:R-:W-:Y:S02]  /*6760*/  IMAD.MOV R6, RZ, RZ, -R15 ;  /* 0x000000ffff067224 */ /* 0x000fe400078e0a0f */
[C---:B------:R-:W-:Y:S04]  /*6770*/  @!P0 IMAD.HI.U32 R2, R3.reuse, R36, RZ ;  /* 0x0000002403028227 */ /* 0x040fe800078e00ff */
[----:B------:R-:W-:Y:S01]  /*6780*/  IMAD R6, R40, R6, R5 ;  /* 0x0000000628067224 */ /* 0x000fe200078e0205 */
[----:B------:R-:W-:Y:S04]  /*6790*/  @!P0 SHF.R.U32.HI R2, RZ, R37, R2 ;  /* 0x00000025ff028219 */ /* 0x000fe80000011602 */
[----:B------:R-:W-:Y:S02]  /*67a0*/  @!P0 SEL R0, R3, R2, !P2 ;  /* 0x0000000203008207 */ /* 0x000fe40005000000 */
[----:B------:R-:W-:Y:S02]  /*67b0*/  IADD3 R2, PT, PT, -R5, RZ, RZ ;  /* 0x000000ff05027210 */ /* 0x000fe40007ffe1ff */
[----:B------:R-:W-:Y:S01]  /*67c0*/  @!P0 IADD3 R8, PT, PT, R15, -R0, RZ ;  /* 0x800000000f088210 */ /* 0x000fe20007ffe0ff */
[----:B------:R-:W-:Y:S02]  /*67d0*/  @!P0 IMAD R0, R7, R6, R0 ;  /* 0x0000000607008224 */ /* 0x000fe400078e0200 */
[----:B------:R-:W-:Y:S02]  /*67e0*/  IMAD R43, R38, R2, R43 ;  /* 0x00000002262b7224 */ /* 0x000fe400078e022b */
[----:B------:R-:W-:Y:S02]  /*67f0*/  @!P0 IMAD R5, R8, R40, R3 ;  /* 0x0000002808058224 */ /* 0x000fe400078e0203 */
[----:B------:R-:W-:Y:S04]  /*6800*/  @!P0 IMAD.MOV.U32 R3, RZ, RZ, R0 ;  /* 0x000000ffff038224 */ /* 0x000fe800078e0000 */
[----:B------:R-:W-:Y:S02]  /*6810*/  IMAD R45, R3, R42, R45 ;  /* 0x0000002a032d7224 */ /* 0x000fe400078e022d */
[----:B------:R-:W-:Y:S07]  /*6820*/  IMAD R43, R5, R38, R43 ;  /* 0x00000026052b7224 */ /* 0x000fee00078e022b */
.L_x_129:
[----:B------:R-:W-:Y:S01]  /*6830*/  @!P1 IMAD.HI.U32 R0, R45, R12, RZ ;  /* 0x0000000c2d009227 */ /* 0x000fe200078e00ff */
[----:B-1----:R-:W-:Y:S01]  /*6840*/  @!P1 ISETP.NE.AND P0, PT, R10, 0x1, PT ;  /* 0x000000010a00980c */ /* 0x002fe20003f05270 */
[----:B------:R-:W-:Y:S01]  /*6850*/  ULOP3.LUT UP0, URZ, UR42, 0x1b0, URZ, 0xc0, !UPT ;  /* 0x000001b02aff7892 */ /* 0x000fe2000f80c0ff */
[----:B------:R-:W-:Y:S01]  /*6860*/  @!P1 ISETP.NE.AND P2, PT, R9, 0x1, PT ;  /* 0x000000010900980c */ /* 0x000fe20003f45270 */
[----:B------:R-:W-:Y:S01]  /*6870*/  @!P1 IMAD.HI.U32 R3, R43, R11, RZ ;  /* 0x0000000b2b039227 */ /* 0x000fe200078e00ff */
[----:B------:R-:W-:Y:S02]  /*6880*/  @!P1 SHF.R.U32.HI R0, RZ, R13, R0 ;  /* 0x0000000dff009219 */ /* 0x000fe40000011600 */
[----:B------:R-:W-:Y:S01]  /*6890*/  @P4 SHF.R.U32.HI R107, RZ, 0x10, R17 ;  /* 0x00000010ff6b4819 */ /* 0x000fe20000011611 */
[----:B------:R-:W-:Y:S01]  /*68a0*/  VIADD R114, R114, 0x1 ;  /* 0x0000000172727836 */ /* 0x000fe20000000000 */
[----:B------:R-:W-:Y:S02]  /*68b0*/  @!P1 SHF.R.U32.HI R2, RZ, R14, R3 ;  /* 0x0000000eff029219 */ /* 0x000fe40000011603 */
[----:B------:R-:W-:Y:S02]  /*68c0*/  @!P1 SEL R3, R45, R0, !P2 ;  /* 0x000000002d039207 */ /* 0x000fe40005000000 */
[----:B------:R-:W-:Y:S05]  /*68d0*/  @!P1 SEL R2, R43, R2, !P0 ;  /* 0x000000022b029207 */ /* 0x000fea0004000000 */
[----:B------:R-:W-:Y:S02]  /*68e0*/  @!P1 IMAD.IADD R0, R2, 0x1, -R3 ;  /* 0x0000000102009824 */ /* 0x000fe400078e0a03 */
[----:B------:R-:W-:Y:S02]  /*68f0*/  @!P1 IMAD.IADD R2, R3, 0x1, -R2 ;  /* 0x0000000103029824 */ /* 0x000fe400078e0a02 */
[----:B------:R-:W-:Y:S02]  /*6900*/  @!P1 IMAD R45, R0, R9, R45 ;  /* 0x00000009002d9224 */ /* 0x000fe400078e022d */
[----:B------:R-:W-:Y:S01]  /*6910*/  @!P1 IMAD R43, R2, R10, R43 ;  /* 0x0000000a022b9224 */ /* 0x000fe200078e022b */
[----:B------:R-:W-:Y:S06]  /*6920*/  BRA.U !UP0, `(.L_x_130) ;  /* 0x0000000108407547 */ /* 0x000fec000b800000 */
[----:B------:R-:W1:Y:S01]  /*6930*/  LDCU.64 UR8, c[0x4][0x80] ;  /* 0x01001000ff0877ac */ /* 0x000e620008000a00 */
[----:B------:R-:W-:Y:S01]  /*6940*/  MOV R3, 0x0 ;  /* 0x0000000000037802 */ /* 0x000fe20000000f00 */
[----:B------:R-:W-:Y:S02]  /*6950*/  HFMA2 R12, -RZ, RZ, 0, 5.9604644775390625e-08 ;  /* 0x00000001ff0c7431 */ /* 0x000fe400000001ff */
[----:B------:R-:W-:Y:S02]  /*6960*/  IMAD.MOV.U32 R8, RZ, RZ, 0x70 ;  /* 0x00000070ff087424 */ /* 0x000fe400078e00ff */
[----:B------:R-:W-:Y:S01]  /*6970*/  IMAD.MOV.U32 R13, RZ, RZ, RZ ;  /* 0x000000ffff0d7224 */ /* 0x000fe200078e00ff */
[----:B------:R-:W2:Y:S01]  /*6980*/  LDCU.64 UR6, c[0x4][0x88] ;  /* 0x01001100ff0677ac */ /* 0x000ea20008000a00 */
[----:B------:R-:W3:Y:S01]  /*6990*/  LDC.64 R2, c[0x4][R3] ;  /* 0x0100000003027b82 */ /* 0x000ee20000000a00 */
[----:B------:R-:W4:Y:S01]  /*69a0*/  LDCU.64 UR4, c[0x4][0x8] ;  /* 0x01000100ff0477ac */ /* 0x000f220008000a00 */
[----:B-1----:R-:W-:Y:S01]  /*69b0*/  MOV R5, UR9 ;  /* 0x0000000900057c02 */ /* 0x002fe20008000f00 */
[----:B------:R-:W-:Y:S01]  /*69c0*/  IMAD.U32 R4, RZ, RZ, UR8 ;  /* 0x00000008ff047e24 */ /* 0x000fe2000f8e00ff */
[----:B--2---:R-:W-:Y:S01]  /*69d0*/  MOV R7, UR7 ;  /* 0x0000000700077c02 */ /* 0x004fe20008000f00 */
[----:B------:R-:W-:Y:S01]  /*69e0*/  IMAD.U32 R6, RZ, RZ, UR6 ;  /* 0x00000006ff067e24 */ /* 0x000fe2000f8e00ff */
[----:B----4-:R-:W-:Y:S01]  /*69f0*/  MOV R11, UR5 ;  /* 0x00000005000b7c02 */ /* 0x010fe20008000f00 */
[----:B------:R-:W-:Y:S02]  /*6a00*/  IMAD.U32 R10, RZ, RZ, UR4 ;  /* 0x00000004ff0a7e24 */ /* 0x000fe4000f8e00ff */
[----:B------:R-:W-:Y:S07]  /*6a10*/  LEPC R20, `(.L_x_130) ;  /* 0x000000001014794e */ /* 0x000fee0000000000 */
[----:B---3-5:R-:W-:Y:S05]  /*6a20*/  CALL.ABS.NOINC R2 ;  /* 0x0000000002007343 */ /* 0x028fea0003c00000 */
.L_x_130:
[----:B------:R-:W-:Y:S01]  /*6a30*/  LOP3.LUT P0, RZ, R111, 0x1b0, RZ, 0xc0, !PT ;  /* 0x000001b06fff7812 */ /* 0x000fe2000780c0ff */
[----:B------:R-:W-:Y:S11]  /*6a40*/  BSSY.RECONVERGENT B6, `(.L_x_131) ;  /* 0x0000013000067945 */ /* 0x000ff60003800200 */
[----:B------:R-:W-:Y:S01]  /*6a50*/  @!UPT UIADD3 URZ, UPT, UPT, URZ, URZ, URZ ;  /* 0x000000fffffff290 */ /* 0x000fe2000fffe0ff */
[----:B------:R-:W-:Y:S05]  /*6a60*/  @!P0 BRA `(.L_x_132) ;  /* 0x0000000000408947 */ /* 0x000fea0003800000 */
        /* <DEDUP_REMOVED lines=16> */
.L_x_132:
[----:B------:R-:W-:Y:S05]  /*6b70*/  BSYNC.RECONVERGENT B6 ;  /* 0x0000000000067941 */ /* 0x000fea0003800200 */
.L_x_131:
[----:B------:R-:W-:Y:S02]  /*6b80*/  ISETP.NE.U32.AND P3, PT, R88, RZ, PT ;  /* 0x000000ff5800720c */ /* 0x000fe40003f65070 */
[----:B------:R-:W-:Y:S02]  /*6b90*/  ISETP.NE.U32.AND P2, PT, R84, RZ, PT ;  /* 0x000000ff5400720c */ /* 0x000fe40003f45070 */
[----:B------:R-:W-:Y:S02]  /*6ba0*/  ISETP.NE.AND.EX P3, PT, R89, RZ, PT, P3 ;  /* 0x000000ff5900720c */ /* 0x000fe40003f65330 */
[----:B------:R-:W-:Y:S02]  /*6bb0*/  PLOP3.LUT P0, PT, PT, PT, PT, 0x8, 0x80 ;  /* 0x000000000080781c */ /* 0x000fe40003f0e170 */
[----:B------:R-:W-:Y:S09]  /*6bc0*/  ISETP.NE.AND.EX P2, PT, R85, RZ, PT, P2 ;  /* 0x000000ff5500720c */ /* 0x000ff20003f45320 */
[----:B------:R-:W-:Y:S05]  /*6bd0*/  @!P3 BRA `(.L_x_133) ;  /* 0x00000000002cb947 */ /* 0x000fea0003800000 */
[----:B------:R-:W-:Y:S01]  /*6be0*/  ISETP.NE.U32.AND P1, PT, R86, RZ, PT ;  /* 0x000000ff5600720c */ /* 0x000fe20003f25070 */
[----:B------:R-:W-:Y:S03]  /*6bf0*/  IMAD.MOV.U32 R95, RZ, RZ, 0x1 ;  /* 0x00000001ff5f7424 */ /* 0x000fe600078e00ff */
[----:B------:R-:W-:Y:S11]  /*6c00*/  ISETP.NE.AND.EX P1, PT, R87, RZ, PT, P1 ;  /* 0x000000ff5700720c */ /* 0x000ff60003f25310 */
[----:B------:R-:W-:Y:S02]  /*6c10*/  @!UPT UIADD3 URZ, UPT, UPT, URZ, URZ, URZ ;  /* 0x000000fffffff290 */ /* 0x000fe4000fffe0ff */
[----:B------:R-:W1:Y:S01]  /*6c20*/  @P1 LDC.64 R2, c[0x0][0x888] ;  /* 0x00022200ff021b82 */ /* 0x000e620000000a00 */
[----:B------:R-:W-:Y:S04]  /*6c30*/  @P1 IMAD R0, R88, UR36, RZ ;  /* 0x0000002458001c24 */ /* 0x000fe8000f8e02ff */
[----:B-1----:R-:W-:Y:S04]  /*6c40*/  @P1 IMAD.WIDE R2, R0, 0x4, R2 ;  /* 0x0000000400021825 */ /* 0x002fe800078e0202 */
[----:B------:R-:W-:Y:S01]  /*6c50*/  HFMA2 R0, -RZ, RZ, 0, 5.9604644775390625e-08 ;  /* 0x00000001ff007431 */ /* 0x000fe200000001ff */
[----:B-----5:R1:W5:Y:S04]  /*6c60*/  @P1 LDG.E R49, desc[UR40][R2.64] ;  /* 0x0000002802311981 */ /* 0x020368000c1e1900 */
[----:B------:R-:W-:Y:S01]  /*6c70*/  @!P1 PRMT R95, R0, 0x7610, R95 ;  /* 0x00007610005f9816 */ /* 0x000fe2000000005f */
[----:B-1----:R-:W2:Y:S06]  /*6c80*/  @!P1 LDC R49, c[0x0][0x880] ;  /* 0x00022000ff319b82 */ /* 0x002eac0000000800 */
.L_x_133:
[----:B------:R-:W-:Y:S05]  /*6c90*/  @!P2 BRA `(.L_x_134) ;  /* 0x000000000020a947 */ /* 0x000fea0003800000 */
[----:B------:R-:W-:Y:S04]  /*6ca0*/  ISETP.NE.U32.AND P1, PT, R82, RZ, PT ;  /* 0x000000ff5200720c */ /* 0x000fe80003f25070 */
[----:B------:R-:W-:Y:S11]  /*6cb0*/  ISETP.NE.AND.EX P1, PT, R83, RZ, PT, P1 ;  /* 0x000000ff5300720c */ /* 0x000ff60003f25310 */
[----:B------:R-:W-:Y:S02]  /*6cc0*/  @!UPT UIADD3 URZ, UPT, UPT, URZ, URZ, URZ ;  /* 0x000000fffffff290 */ /* 0x000fe4000fffe0ff */
[----:B------:R-:W1:Y:S01]  /*6cd0*/  @P1 LDC.64 R2, c[0x0][0x8a8] ;  /* 0x00022a00ff021b82 */ /* 0x000e620000000a00 */
[----:B------:R-:W-:Y:S04]  /*6ce0*/  @P1 IMAD R0, R84, UR36, RZ ;  /* 0x0000002454001c24 */ /* 0x000fe8000f8e02ff */
[----:B-1----:R-:W-:Y:S05]  /*6cf0*/  @P1 IMAD.WIDE R2, R0, 0x4, R2 ;  /* 0x0000000400021825 */ /* 0x002fea00078e0202 */
[----:B-----5:R1:W5:Y:S02]  /*6d00*/  @P1 LDG.E R46, desc[UR40][R2.64] ;  /* 0x00000028022e1981 */ /* 0x020364000c1e1900 */
[----:B-1----:R-:W3:Y:S02]  /*6d10*/  @!P1 LDC R46, c[0x0][0x8a0] ;  /* 0x00022800ff2e9b82 */ /* 0x002ee40000000800 */
.L_x_134:
[----:B------:R-:W-:Y:S09]  /*6d20*/  UISETP.NE.AND UP0, UPT, UR44, URZ, UPT ;  /* 0x000000ff2c00728c */ /* 0x000ff2000bf05270 */
[----:B------:R-:W-:Y:S05]  /*6d30*/  BRA.U !UP0, `(.L_x_135) ;  /* 0x0000000108407547 */ /* 0x000fea000b800000 */
[----:B------:R-:W-:Y:S02]  /*6d40*/  ISETP.NE.U32.AND P4, PT, R88, RZ, PT ;  /* 0x000000ff5800720c */ /* 0x000fe40003f85070 */
[----:B------:R-:W-:Y:S02]  /*6d50*/  PLOP3.LUT P0, PT, PT, PT, PT, 0x80, 0x8 ;  /* 0x000000000008781c */ /* 0x000fe40003f0f070 */
[----:B------:R-:W-:Y:S11]  /*6d60*/  ISETP.NE.AND.EX P4, PT, R89, RZ, PT, P4 ;  /* 0x000000ff5900720c */ /* 0x000ff60003f85340 */
[----:B------:R-:W-:Y:S02]  /*6d70*/  @!UPT UIADD3 URZ, UPT, UPT, URZ, URZ, URZ ;  /* 0x000000fffffff290 */ /* 0x000fe4000fffe0ff */
[----:B------:R-:W-:Y:S01]  /*6d80*/  @P4 LOP3.LUT P1, RZ, R95, 0xff, RZ, 0xc0, !PT ;  /* 0x000000ff5fff4812 */ /* 0x000fe2000782c0ff */
[----:B------:R-:W1:Y:S03]  /*6d90*/  @P4 LDC.64 R2, c[0x0][0x888] ;  /* 0x00022200ff024b82 */ /* 0x000e660000000a00 */
[----:B------:R-:W-:Y:S02]  /*6da0*/  @P4 PLOP3.LUT P0, PT, P1, PT, PT, 0x80, 0x8 ;  /* 0x000000000008481c */ /* 0x000fe40000f0f070 */
[----:B--2--5:R-:W-:Y:S04]  /*6db0*/  @P4 FSETP.NEU.AND P1, PT, R49, RZ, PT ;  /* 0x000000ff3100420b */ /* 0x024fe80003f2d000 */
[----:B------:R-:W-:Y:S02]  /*6dc0*/  @P4 SEL R0, RZ, 0xffffffff, P1 ;  /* 0xffffffffff004807 */ /* 0x000fe40000800000 */
[----:B-1----:R-:W-:Y:S04]  /*6dd0*/  @P4 ISETP.NE.U32.AND P2, PT, R2, RZ, PT ;  /* 0x000000ff0200420c */ /* 0x002fe80003f45070 */
[----:B------:R-:W-:Y:S04]  /*6de0*/  @P4 ISETP.NE.AND.EX P2, PT, R3, RZ, PT, P2 ;  /* 0x000000ff0300420c */ /* 0x000fe80003f45320 */
[----:B------:R-:W-:Y:S02]  /*6df0*/  @!P0 SEL R0, RZ, 0xffffffff, P2 ;  /* 0xffffffffff008807 */ /* 0x000fe40001000000 */
[----:B------:R-:W-:Y:S02]  /*6e00*/  @!P4 FSETP.EQ.AND P0, PT, R49, RZ, PT ;  /* 0x000000ff3100c20b */ /* 0x000fe40003f02000 */
[----:B------:R-:W-:Y:S04]  /*6e10*/  @P4 LOP3.LUT R0, R0, 0x1, RZ, 0xc0, !PT ;  /* 0x0000000100004812 */ /* 0x000fe800078ec0ff */
[----:B------:R-:W-:Y:S11]  /*6e20*/  @P4 ISETP.EQ.U32.AND P0, PT, R0, 0x1, PT ;  /* 0x000000010000480c */ /* 0x000ff60003f02070 */
[----:B------:R-:W-:Y:S02]  /*6e30*/  @!UPT UIADD3 URZ, UPT, UPT, URZ, URZ, URZ ;  /* 0x000000fffffff290 */ /* 0x000fe4000fffe0ff */
.L_x_135:
[----:B------:R-:W-:Y:S01]  /*6e40*/  @!P0 SHF.L.U32 R0, R108, 0x1f, RZ ;  /* 0x0000001f6c008819 */ /* 0x000fe200000006ff */
[----:B------:R-:W-:Y:S01]  /*6e50*/  BSSY B1, `(.L_x_136) ;  /* 0x000002e000017945 */ /* 0x000fe20003800000 */
[C---:B------:R-:W-:Y:S01]  /*6e60*/  LEA R113, R44.reuse, UR43, 0x3 ;  /* 0x0000002b2c717c11 */ /* 0x040fe2000f8e18ff */
[----:B------:R-:W-:Y:S01]  /*6e70*/  IMAD R32, R44, 0x20, R47 ;  /* 0x000000202c207824 */ /* 0x000fe200078e022f */
[----:B------:R-:W1:Y:S01]  /*6e80*/  @!P0 SYNCS.PHASECHK.TRANS64.TRYWAIT P1, [UR43+0x240], R0 ;  /* 0x00024000ff0085a7 */ /* 0x000e62000802112b */
[----:B------:R-:W-:Y:S02]  /*6e90*/  SHF.L.U32 R2, R110, 0x1f, RZ ;  /* 0x0000001f6e027819 */ /* 0x000fe400000006ff */
[----:B------:R-:W-:Y:S02]  /*6ea0*/  CS2R R54, SRZ ;  /* 0x0000000000367805 */ /* 0x000fe4000001ff00 */
[----:B------:R-:W-:Y:S02]  /*6eb0*/  PLOP3.LUT P5, PT, PT, PT, PT, 0x8, 0x80 ;  /* 0x000000000080781c */ /* 0x000fe40003fae170 */
[----:B------:R-:W-:Y:S02]  /*6ec0*/  CS2R R52, SRZ ;  /* 0x0000000000347805 */ /* 0x000fe4000001ff00 */
[----:B------:R-:W-:Y:S02]  /*6ed0*/  CS2R R58, SRZ ;  /* 0x00000000003a7805 */ /* 0x000fe4000001ff00 */
[----:B------:R-:W-:Y:S01]  /*6ee0*/  CS2R R56, SRZ ;  /* 0x0000000000387805 */ /* 0x000fe2000001ff00 */
[----:B------:R4:W2:Y:S01]  /*6ef0*/  SYNCS.PHASECHK.TRANS64.TRYWAIT P4, [R113+URZ+0x280], R2 ;  /* 0x00028002710075a7 */ /* 0x0008a200080811ff */
[----:B-1----:R-:W-:Y:S01]  /*6f00*/  @!P0 PLOP3.LUT P5, PT, P1, PT, PT, 0x8, 0x80 ;  /* 0x000000000080881c */ /* 0x002fe20000fae170 */
[----:B------:R-:W-:Y:S01]  /*6f10*/  @!UPT UIADD3 URZ, UPT, UPT, URZ, URZ, URZ ;  /* 0x000000fffffff290 */ /* 0x000fe2000fffe0ff */
[----:B----4-:R-:W-:Y:S11]  /*6f20*/  @P0 BRA `(.L_x_137) ;  /* 0x0000000000800947 */ /* 0x010ff60003800000 */
[----:B------:R-:W-:Y:S01]  /*6f30*/  ISETP.NE.U32.AND P0, PT, RZ, UR38, PT ;  /* 0x00000026ff007c0c */ /* 0x000fe2000bf05070 */
[----:B------:R-:W-:Y:S01]  /*6f40*/  BSSY B0, `(.L_x_138) ;  /* 0x0000012000007945 */ /* 0x000fe20003800000 */
[----:B--2--5:R-:W-:Y:S02]  /*6f50*/  FSETP.NEU.AND P2, PT, R49, RZ, PT ;  /* 0x000000ff3100720b */ /* 0x024fe40003f4d000 */
[----:B------:R-:W-:Y:S02]  /*6f60*/  CS2R R58, SRZ ;  /* 0x00000000003a7805 */ /* 0x000fe4000001ff00 */
[----:B------:R-:W-:Y:S02]  /*6f70*/  ISETP.NE.AND.EX P0, PT, RZ, UR39, PT, P0 ;  /* 0x00000027ff007c0c */ /* 0x000fe4000bf05300 */
[----:B------:R-:W-:Y:S02]  /*6f80*/  CS2R R56, SRZ ;  /* 0x0000000000387805 */ /* 0x000fe4000001ff00 */
[----:B------:R-:W-:Y:S02]  /*6f90*/  LOP3.LUT P1, RZ, R95, 0xff, RZ, 0xc0, !PT ;  /* 0x000000ff5fff7812 */ /* 0x000fe4000782c0ff */
[----:B------:R-:W-:Y:S02]  /*6fa0*/  CS2R R54, SRZ ;  /* 0x0000000000367805 */ /* 0x000fe4000001ff00 */
[----:B------:R-:W-:Y:S02]  /*6fb0*/  SEL R0, RZ, 0xffffffff, P2 ;  /* 0xffffffffff007807 */ /* 0x000fe40001000000 */
[----:B------:R-:W-:Y:S02]  /*6fc0*/  CS2R R52, SRZ ;  /* 0x0000000000347805 */ /* 0x000fe4000001ff00 */
[----:B------:R-:W-:Y:S04]  /*6fd0*/  SEL R3, RZ, 0xffffffff, P0 ;  /* 0xffffffffff037807 */ /* 0x000fe80000000000 */
[----:B------:R-:W-:Y:S04]  /*6fe0*/  @P3 SEL R0, R3, R0, !P1 ;  /* 0x0000000003003207 */ /* 0x000fe80004800000 */
[----:B------:R-:W-:Y:S04]  /*6ff0*/  LOP3.LUT R0, R0, 0x1, RZ, 0xc0, !PT ;  /* 0x0000000100007812 */ /* 0x000fe800078ec0ff */
[----:B------:R-:W-:Y:S01]  /*7000*/  ISETP.NE.U32.AND P0, PT, R0, 0x1, PT ;  /* 0x000000010000780c */ /* 0x000fe20003f05070 */
[----:B------:R-:W-:Y:S01]  /*7010*/  @!UPT UIADD3 URZ, UPT, UPT, URZ, URZ, URZ ;  /* 0x000000fffffff290 */ /* 0x000fe2000fffe0ff */
[----:B------:R-:W-:Y:S11]  /*7020*/  @!P5 BRA `(.L_x_139) ;  /* 0x00000000000cd947 */ /* 0x000ff60003800000 */
[----:B------:R-:W-:Y:S04]  /*7030*/  SHF.L.U32 R3, R108, 0x1f, RZ ;  /* 0x0000001f6c037819 */ /* 0x000fe800000006ff */
[----:B------:R-:W1:Y:S02]  /*7040*/  SYNCS.PHASECHK.TRANS64.TRYWAIT P1, [UR43+0x240], R3 ;  /* 0x00024003ff0075a7 */ /* 0x000e64000802112b */
[----:B-1----:R-:W-:Y:S05]  /*7050*/  @!P1 BRA `(.L_x_140) ;  /* 0x00000020009c9947 */ /* 0x002fea0003800000 */
.L_x_139:
[----:B------:R-:W-:Y:S05]  /*7060*/  BSYNC B0 ;  /* 0x0000000000007941 */ /* 0x000fea0003800000 */
.L_x_138:
[----:B------:R4:W2:Y:S01]  /*7070*/  @P0 LDS.128 R56, [R105+UR43+0x400] ;  /* 0x0004002b69380984 */ /* 0x0008a20008000c00 */
[----:B------:R-:W-:Y:S01]  /*7080*/  UIADD3 UR4, UPT, UPT, UR43, 0x248, URZ ;  /* 0x000002482b047890 */ /* 0x000fe2000fffe0ff */
[----:B------:R-:W-:Y:S02]  /*7090*/  LOP3.LUT R108, R108, 0x1, RZ, 0x3c, !PT ;  /* 0x000000016c6c7812 */ /* 0x000fe400078e3cff */
[----:B------:R4:W1:Y:S01]  /*70a0*/  @P0 LDS.128 R52, [R104+0x10] ;  /* 0x0000100068340984 */ /* 0x0008620000000c00 */
[----:B------:R-:W-:Y:S01]  /*70b0*/  UPRMT UR4, UR37, 0x654, UR4 ;  /* 0x0000065425047896 */ /* 0x000fe20008000004 */
[----:B------:R-:W-:Y:S01]  /*70c0*/  @!PT LDS RZ, [RZ] ;  /* 0x00000000fffff984 */ /* 0x000fe20000000800 */
[----:B------:R-:W-:Y:S01]  /*70d0*/  @!PT LDS RZ, [RZ] ;  /* 0x00000000fffff984 */ /* 0x000fe20000000800 */
[----:B------:R-:W-:Y:S01]  /*70e0*/  @!PT LDS RZ, [RZ] ;  /* 0x00000000fffff984 */ /* 0x000fe20000000800 */
[----:B------:R-:W-:Y:S01]  /*70f0*/  @!PT LDS RZ, [RZ] ;  /* 0x00000000fffff984 */ /* 0x000fe20000000800 */
[----:B------:R5:W-:Y:S06]  /*7100*/  MEMBAR.ALL.CTA ;  /* 0x0000000000007992 */ /* 0x000bec0000008000 */
[----:B-----5:R-:W5:Y:S02]  /*7110*/  FENCE.VIEW.ASYNC.S ;  /* 0x00000000000073c6 */ /* 0x020f640000000000 */
[----:B-----5:R-:W-:Y:S03]  /*7120*/  SYNCS.ARRIVE.TRANS64.RED.A1T0 RZ, [UR4], RZ ;  /* 0x000000ffffff79a7 */ /* 0x020fe60008100404 */
.L_x_137:
[----:B------:R-:W-:Y:S05]  /*7130*/  BSYNC B1 ;  /* 0x0000000000017941 */ /* 0x000fea0003800000 */
.L_x_136:
[----:B-1----:R-:W-:Y:S04]  /*7140*/  SHF.R.U32.HI R3, RZ, 0x15, R32 ;  /* 0x00000015ff037819 */ /* 0x002fe80000011620 */
[----:B------:R-:W-:Y:S01]  /*7150*/  LOP3.LUT P0, RZ, R3, 0x3, R106, 0x48, !PT ;  /* 0x0000000303ff7812 */ /* 0x000fe2000780486a */
[----:B------:R-:W-:Y:S01]  /*7160*/  @!UPT UIADD3 URZ, UPT, UPT, URZ, URZ, URZ ;  /* 0x000000fffffff290 */ /* 0x000fe2000fffe0ff */
[----:B--2---:R-:W-:Y:S11]  /*7170*/  @P4 BRA `(.L_x_141) ;  /* 0x0000000000084947 */ /* 0x004ff60003800000 */
[----:B------:R-:W1:Y:S02]  /*7180*/  SYNCS.PHASECHK.TRANS64.TRYWAIT P1, [R113+URZ+0x280], R2 ;  /* 0x00028002710075a7 */ /* 0x000e6400080211ff */
[----:B-1----:R-:W-:Y:S05]  /*7190*/  @!P1 BRA `(.L_x_142) ;  /* 0x0000002000649947 */ /* 0x002fea0003800000 */
.L_x_141:
[----:B------:R-:W-:Y:S05]  /*71a0*/  @!P0 BRA `(.L_x_143) ;  /* 0x0000000000408947 */ /* 0x000fea0003800000 */
[----:B------:R-:W2:Y:S01]  /*71b0*/  LDCU.64 UR8, c[0x4][0x70] ;  /* 0x01000e00ff0877ac */ /* 0x000ea20008000a00 */
[----:B------:R-:W-:Y:S01]  /*71c0*/  MOV R3, 0x0 ;  /* 0x0000000000037802 */ /* 0x000fe20000000f00 */
[----:B------:R-:W-:Y:S02]  /*71d0*/  HFMA2 R12, -RZ, RZ, 0, 5.9604644775390625e-08 ;  /* 0x00000001ff0c7431 */ /* 0x000fe400000001ff */
[----:B------:R-:W-:Y:S02]  /*71e0*/  IMAD.MOV.U32 R8, RZ, RZ, 0x192 ;  /* 0x00000192ff087424 */ /* 0x000fe400078e00ff */
[----:B------:R-:W-:Y:S01]  /*71f0*/  IMAD.MOV.U32 R13, RZ, RZ, RZ ;  /* 0x000000ffff0d7224 */ /* 0x000fe200078e00ff */
[----:B------:R-:W3:Y:S01]  /*7200*/  LDCU.64 UR6, c[0x4][0x78] ;  /* 0x01000f00ff0677ac */ /* 0x000ee20008000a00 */
[----:B-1----:R-:W1:Y:S01]  /*7210*/  LDC.64 R2, c[0x4][R3] ;  /* 0x0100000003027b82 */ /* 0x002e620000000a00 */
[----:B------:R-:W4:Y:S01]  /*7220*/  LDCU.64 UR4, c[0x4][0x10] ;  /* 0x01000200ff0477ac */ /* 0x000f220008000a00 */
[----:B--2---:R-:W-:Y:S01]  /*7230*/  MOV R5, UR9 ;  /* 0x0000000900057c02 */ /* 0x004fe20008000f00 */
[----:B------:R-:W-:Y:S01]  /*7240*/  IMAD.U32 R4, RZ, RZ, UR8 ;  /* 0x00000008ff047e24 */ /* 0x000fe2000f8e00ff */
[----:B---3--:R-:W-:Y:S01]  /*7250*/  MOV R7, UR7 ;  /* 0x0000000700077c02 */ /* 0x008fe20008000f00 */
[----:B------:R-:W-:Y:S01]  /*7260*/  IMAD.U32 R6, RZ, RZ, UR6 ;  /* 0x00000006ff067e24 */ /* 0x000fe2000f8e00ff */
[----:B----4-:R-:W-:Y:S01]  /*7270*/  MOV R11, UR5 ;  /* 0x00000005000b7c02 */ /* 0x010fe20008000f00 */
[----:B------:R-:W-:Y:S02]  /*7280*/  IMAD.U32 R10, RZ, RZ, UR4 ;  /* 0x00000004ff0a7e24 */ /* 0x000fe4000f8e00ff */
[----:B------:R-:W-:Y:S07]  /*7290*/  LEPC R20, `(.L_x_143) ;  /* 0x000000001014794e */ /* 0x000fee0000000000 */
[----:B-1---5:R-:W-:Y:S05]  /*72a0*/  CALL.ABS.NOINC R2 ;  /* 0x0000000002007343 */ /* 0x022fea0003c00000 */
.L_x_143:
[----:B------:R-:W-:Y:S01]  /*72b0*/  LOP3.LUT P0, RZ, R103, 0x60, RZ, 0xc0, !PT ;  /* 0x0000006067ff7812 */ /* 0x000fe2000780c0ff */
[----:B------:R-:W-:Y:S05]  /*72c0*/  WARPSYNC.ALL ;  /* 0x0000000000007948 */ /* 0x000fea0003800000 */
[----:B------:R-:W-:Y:S01]  /*72d0*/  R2UR UR4, R32 ;  /* 0x00000000200472ca */ /* 0x000fe200000e0000 */
[----:B------:R-:W-:Y:S01]  /*72e0*/  BSSY.RECONVERGENT B0, `(.L_x_144) ;  /* 0x000009e000007945 */ /* 0x000fe20003800200 */
[-C--:B------:R-:W-:Y:S02]  /*72f0*/  F2FP.F16.E4M3.UNPACK_B R50, R56.reuse ;  /* 0x00000038ff32723e */ /* 0x080fe400020006ff */
[----:B------:R-:W-:Y:S02]  /*7300*/  F2FP.F16.E4M3.UNPACK_B R63, R56.H1 ;  /* 0x00000038ff3f723e */ /* 0x000fe400030006ff */
[-C--:B------:R-:W-:Y:S01]  /*7310*/  F2FP.F16.E4M3.UNPACK_B R56, R57.reuse ;  /* 0x00000039ff38723e */ /* 0x080fe200020006ff */
[--C-:B------:R-:W-:Y:S01]  /*7320*/  HADD2.F32 R48, -RZ, R50.reuse.H0_H0 ;  /* 0x20000032ff307230 */ /* 0x100fe20000004100 */
[----:B------:R-:W-:Y:S01]  /*7330*/  F2FP.F16.E4M3.UNPACK_B R57, R57.H1 ;  /* 0x00000039ff39723e */ /* 0x000fe200030006ff */
[----:B------:R-:W-:Y:S01]  /*7340*/  HADD2.F32 R50, -RZ, R50.H1_H1 ;  /* 0x30000032ff327230 */ /* 0x000fe20000004100 */
[-C--:B------:R-:W-:Y:S01]  /*7350*/  F2FP.F16.E4M3.UNPACK_B R66, R52.reuse ;  /* 0x00000034ff42723e */ /* 0x080fe200020006ff */
[--C-:B------:R-:W-:Y:S01]  /*7360*/  HADD2.F32 R51, -RZ, R63.reuse.H0_H0 ;  /* 0x2000003fff337230 */ /* 0x100fe20000004100 */
[----:B------:R-:W-:Y:S01]  /*7370*/  F2FP.F16.E4M3.UNPACK_B R68, R52.H1 ;  /* 0x00000034ff44723e */ /* 0x000fe200030006ff */
[----:B------:R-:W2:Y:S01]  /*7380*/  LDTM.x32 R4, tmem[UR4] ;  /* 0x00000004000479ee */ /* 0x000ea200082c0000 */
[----:B------:R-:W-:Y:S01]  /*7390*/  NOP ;  /* 0x0000000000007918 */ /* 0x000fe20000000000 */
[----:B-1----:R-:W-:Y:S01]  /*73a0*/  IADD3 R113, PT, PT, R113, 0x2a0, RZ ;  /* 0x000002a071717810 */ /* 0x002fe20007ffe0ff */
[--C-:B------:R-:W-:Y:S01]  /*73b0*/  HADD2.F32 R65, -RZ, R66.reuse.H0_H0 ;  /* 0x20000042ff417230 */ /* 0x100fe20000004100 */
[----:B------:R-:W-:Y:S01]  /*73c0*/  F2FP.F16.E4M3.UNPACK_B R61, R58 ;  /* 0x0000003aff3d723e */ /* 0x000fe200020006ff */
[----:B------:R-:W-:Y:S01]  /*73d0*/  HADD2.F32 R66, -RZ, R66.H1_H1 ;  /* 0x30000042ff427230 */ /* 0x000fe20000004100 */
[----:B------:R-:W-:Y:S01]  /*73e0*/  LOP3.LUT R113, R113, 0xfefffff8, RZ, 0xc0, !PT ;  /* 0xfefffff871717812 */ /* 0x000fe200078ec0ff */
[----:B------:R-:W-:Y:S01]  /*73f0*/  HADD2.F32 R52, -RZ, R63.H1_H1 ;  /* 0x3000003fff347230 */ /* 0x000fe20000004100 */
[-C--:B------:R-:W-:Y:S01]  /*7400*/  F2FP.F16.E4M3.UNPACK_B R70, R53.reuse ;  /* 0x00000035ff46723e */ /* 0x080fe200020006ff */
[----:B------:R-:W-:Y:S01]  /*7410*/  HADD2.F32 R67, -RZ, R68.H0_H0 ;  /* 0x20000044ff437230 */ /* 0x000fe20000004100 */
[----:B--2---:R1:W-:Y:S01]  /*7420*/  SYNCS.ARRIVE.TRANS64.RED.A1T0 RZ, [R113+URZ], RZ ;  /* 0x000000ff71ff79a7 */ /* 0x0043e200081004ff */
[----:B------:R-:W-:Y:S01]  /*7430*/  F2FP.F16.E4M3.UNPACK_B R72, R53.H1 ;  /* 0x00000035ff48723e */ /* 0x000fe200030006ff */
[----:B------:R-:W-:Y:S01]  /*7440*/  HADD2.F32 R53, -RZ, R56.H0_H0 ;  /* 0x20000038ff357230 */ /* 0x000fe20000004100 */
[-C--:B------:R-:W-:Y:S01]  /*7450*/  F2FP.F16.E4M3.UNPACK_B R74, R54.reuse ;  /* 0x00000036ff4a723e */ /* 0x080fe200020006ff */
[----:B------:R-:W-:Y:S01]  /*7460*/  HADD2.F32 R69, -RZ, R70.H0_H0 ;  /* 0x20000046ff457230 */ /* 0x000fe20000004100 */
[----:B------:R-:W-:Y:S01]  /*7470*/  F2FP.F16.E4M3.UNPACK_B R76, R54.H1 ;  /* 0x00000036ff4c723e */ /* 0x000fe200030006ff */
[----:B------:R-:W-:Y:S01]  /*7480*/  HADD2.F32 R54, -RZ, R56.H1_H1 ;  /* 0x30000038ff367230 */ /* 0x000fe20000004100 */
[----:B------:R-:W-:Y:S01]  /*7490*/  F2FP.F16.E4M3.UNPACK_B R60, R58.H1 ;  /* 0x0000003aff3c723e */ /* 0x000fe200030006ff */
[----:B------:R-:W-:Y:S01]  /*74a0*/  HADD2.F32 R58, -RZ, R61.H1_H1 ;  /* 0x3000003dff3a7230 */ /* 0x000fe20000004100 */
[----:B------:R-:W-:Y:S01]  /*74b0*/  F2FP.F16.E4M3.UNPACK_B R78, R55 ;  /* 0x00000037ff4e723e */ /* 0x000fe200020006ff */
[----:B------:R-:W-:Y:S01]  /*74c0*/  HADD2.F32 R71, -RZ, R70.H1_H1 ;  /* 0x30000046ff477230 */ /* 0x000fe20000004100 */
[----:B------:R-:W-:Y:S01]  /*74d0*/  F2FP.F16.E4M3.UNPACK_B R62, R59 ;  /* 0x0000003bff3e723e */ /* 0x000fe200020006ff */
[--C-:B------:R-:W-:Y:S01]  /*74e0*/  HADD2.F32 R73, -RZ, R74.reuse.H0_H0 ;  /* 0x2000004aff497230 */ /* 0x100fe20000004100 */
[----:B------:R-:W-:Y:S01]  /*74f0*/  F2FP.F16.E4M3.UNPACK_B R80, R55.H1 ;  /* 0x00000037ff50723e */ /* 0x000fe200030006ff */
[C---:B---3-5:R-:W-:Y:S01]  /*7500*/  FMUL R4, R46.reuse, R4 ;  /* 0x000000042e047220 */ /* 0x068fe20000400000 */
[C---:B------:R-:W-:Y:S01]  /*7510*/  FMUL R5, R46.reuse, R5 ;  /* 0x000000052e057220 */ /* 0x040fe20000400000 */
[C---:B------:R-:W-:Y:S01]  /*7520*/  FMUL R8, R46.reuse, R8 ;  /* 0x000000082e087220 */ /* 0x040fe20000400000 */
[C---:B------:R-:W-:Y:S01]  /*7530*/  FMUL R9, R46.reuse, R9 ;  /* 0x000000092e097220 */ /* 0x040fe20000400000 */
[C---:B------:R-:W-:Y:S01]  /*7540*/  FFMA R4, R49.reuse, R48, R4 ;  /* 0x0000003031047223 */ /* 0x040fe20000000004 */
[C---:B------:R-:W-:Y:S01]  /*7550*/  FFMA R5, R49.reuse, R50, R5 ;  /* 0x0000003231057223 */ /* 0x040fe20000000005 */
[C---:B------:R-:W-:Y:S01]  /*7560*/  FMUL R12, R46.reuse, R12 ;  /* 0x0000000c2e0c7220 */ /* 0x040fe20000400000 */
[C---:B------:R-:W-:Y:S01]  /*7570*/  FMUL R13, R46.reuse, R13 ;  /* 0x0000000d2e0d7220 */ /* 0x040fe20000400000 */
[C---:B------:R-:W-:Y:S01]  /*7580*/  FMUL R16, R46.reuse, R16 ;  /* 0x000000102e107220 */ /* 0x040fe20000400000 */
[C---:B------:R-:W-:Y:S01]  /*7590*/  FMUL R17, R46.reuse, R17 ;  /* 0x000000112e117220 */ /* 0x040fe20000400000 */
[C---:B------:R-:W-:Y:S01]  /*75a0*/  FMUL R20, R46.reuse, R20 ;  /* 0x000000142e147220 */ /* 0x040fe20000400000 */
[C---:B------:R-:W-:Y:S01]  /*75b0*/  FMUL R21, R46.reuse, R21 ;  /* 0x000000152e157220 */ /* 0x040fe20000400000 */
[C---:B------:R-:W-:Y:S01]  /*75c0*/  FMUL R0, R46.reuse, R24 ;  /* 0x000000182e007220 */ /* 0x040fe20000400000 */
[C---:B------:R-:W-:Y:S01]  /*75d0*/  FMUL R2, R46.reuse, R25 ;  /* 0x000000192e027220 */ /* 0x040fe20000400000 */
[----:B------:R-:W-:Y:S02]  /*75e0*/  HADD2.F32 R74, -RZ, R74.H1_H1 ;  /* 0x3000004aff4a7230 */ /* 0x000fe40000004100 */
[C---:B------:R-:W-:Y:S01]  /*75f0*/  FMUL R24, R46.reuse, R28 ;  /* 0x0000001c2e187220 */ /* 0x040fe20000400000 */
[C---:B------:R-:W-:Y:S01]  /*7600*/  FMUL R25, R46.reuse, R29 ;  /* 0x0000001d2e197220 */ /* 0x040fe20000400000 */
[--C-:B------:R-:W-:Y:S02]  /*7610*/  HADD2.F32 R77, -RZ, R78.reuse.H0_H0 ;  /* 0x2000004eff4d7230 */ /* 0x100fe40000004100 */
[C---:B------:R-:W-:Y:S01]  /*7620*/  FMUL R28, R46.reuse, R32 ;  /* 0x000000202e1c7220 */ /* 0x040fe20000400000 */
[----:B------:R-:W-:Y:S02]  /*7630*/  HADD2.F32 R78, -RZ, R78.H1_H1 ;  /* 0x3000004eff4e7230 */ /* 0x000fe40000004100 */
[C---:B------:R-:W-:Y:S01]  /*7640*/  FMUL R29, R46.reuse, R33 ;  /* 0x000000212e1d7220 */ /* 0x040fe20000400000 */
[C---:B------:R-:W-:Y:S01]  /*7650*/  FMUL R6, R46.reuse, R6 ;  /* 0x000000062e067220 */ /* 0x040fe20000400000 */
[C---:B------:R-:W-:Y:S01]  /*7660*/  FMUL R7, R46.reuse, R7 ;  /* 0x000000072e077220 */ /* 0x040fe20000400000 */
[--C-:B------:R-:W-:Y:S02]  /*7670*/  HADD2.F32 R55, -RZ, R57.reuse.H0_H0 ;  /* 0x20000039ff377230 */ /* 0x100fe40000004100 */
[C---:B------:R-:W-:Y:S01]  /*7680*/  FMUL R10, R46.reuse, R10 ;  /* 0x0000000a2e0a7220 */ /* 0x040fe20000400000 */
[C---:B------:R-:W-:Y:S01]  /*7690*/  FFMA R6, R49.reuse, R51, R6 ;  /* 0x0000003331067223 */ /* 0x040fe20000000006 */
[----:B------:R-:W-:Y:S02]  /*76a0*/  HADD2.F32 R56, -RZ, R57.H1_H1 ;  /* 0x30000039ff387230 */ /* 0x000fe40000004100 */
[C---:B------:R-:W-:Y:S01]  /*76b0*/  FFMA R7, R49.reuse, R52, R7 ;  /* 0x0000003431077223 */ /* 0x040fe20000000007 */
[C---:B------:R-:W-:Y:S01]  /*76c0*/  FFMA R8, R49.reuse, R53, R8 ;  /* 0x0000003531087223 */ /* 0x040fe20000000008 */
[C---:B------:R-:W-:Y:S01]  /*76d0*/  FFMA R9, R49.reuse, R54, R9 ;  /* 0x0000003631097223 */ /* 0x040fe20000000009 */
[----:B------:R-:W-:Y:S02]  /*76e0*/  HADD2.F32 R57, -RZ, R61.H0_H0 ;  /* 0x2000003dff397230 */ /* 0x000fe40000004100 */
[----:B------:R-:W-:Y:S01]  /*76f0*/  FFMA R10, R49, R55, R10 ;  /* 0x00000037310a7223 */ /* 0x000fe2000000000a */
[----:B------:R-:W-:Y:S01]  /*7700*/  F2FP.SATFINITE.RELU.E4M3.F32.PACK_AB_MERGE_C R96, R7, R6, RZ ;  /* 0x000000060760723e */ /* 0x000fe200048078ff */
[----:B------:R-:W-:Y:S02]  /*7710*/  HADD2.F32 R61, -RZ, R62.H0_H0 ;  /* 0x2000003eff3d7230 */ /* 0x000fe40000004100 */
[C---:B------:R-:W-:Y:S01]  /*7720*/  FMUL R11, R46.reuse, R11 ;  /* 0x0000000b2e0b7220 */ /* 0x040fe20000400000 */
[----:B------:R-:W-:Y:S01]  /*7730*/  F2FP.F16.E4M3.UNPACK_B R64, R59.H1 ;  /* 0x0000003bff40723e */ /* 0x000fe200030006ff */
[----:B------:R-:W-:Y:S01]  /*7740*/  HADD2.F32 R59, -RZ, R60.H0_H0 ;  /* 0x2000003cff3b7230 */ /* 0x000fe20000004100 */
[----:B------:R-:W-:Y:S01]  /*7750*/  F2FP.SATFINITE.RELU.E4M3.F32.PACK_AB_MERGE_C R96, R5, R4, R96 ;  /* 0x000000040560723e */ /* 0x000fe20004807860 */
[C---:B------:R-:W-:Y:S01]  /*7760*/  FFMA R11, R49.reuse, R56, R11 ;  /* 0x00000038310b7223 */ /* 0x040fe2000000000b */
[C---:B------:R-:W-:Y:S01]  /*7770*/  FFMA R12, R49.reuse, R57, R12 ;  /* 0x00000039310c7223 */ /* 0x040fe2000000000c */
[----:B------:R-:W-:Y:S01]  /*7780*/  FFMA R13, R49, R58, R13 ;  /* 0x0000003a310d7223 */ /* 0x000fe2000000000d */
[----:B------:R-:W-:Y:S02]  /*7790*/  HADD2.F32 R62, -RZ, R62.H1_H1 ;  /* 0x3000003eff3e7230 */ /* 0x000fe40000004100 */
[C---:B------:R-:W-:Y:S01]  /*77a0*/  FMUL R14, R46.reuse, R14 ;  /* 0x0000000e2e0e7220 */ /* 0x040fe20000400000 */
[----:B------:R-:W-:Y:S01]  /*77b0*/  HADD2.F32 R60, -RZ, R60.H1_H1 ;  /* 0x3000003cff3c7230 */ /* 0x000fe20000004100 */
[----:B------:R-:W-:Y:S01]  /*77c0*/  F2FP.SATFINITE.RELU.E4M3.F32.PACK_AB_MERGE_C R97, R11, R10, RZ ;  /* 0x0000000a0b61723e */ /* 0x000fe200048078ff */
[C---:B------:R-:W-:Y:S01]  /*77d0*/  FMUL R15, R46.reuse, R15 ;  /* 0x0000000f2e0f7220 */ /* 0x040fe20000400000 */
[--C-:B------:R-:W-:Y:S02]  /*77e0*/  HADD2.F32 R63, -RZ, R64.reuse.H0_H0 ;  /* 0x20000040ff3f7230 */ /* 0x100fe40000004100 */
[----:B------:R-:W-:Y:S01]  /*77f0*/  FFMA R14, R49, R59, R14 ;  /* 0x0000003b310e7223 */ /* 0x000fe2000000000e */
[----:B------:R-:W-:Y:S01]  /*7800*/  F2FP.SATFINITE.RELU.E4M3.F32.PACK_AB_MERGE_C R97, R9, R8, R97 ;  /* 0x000000080961723e */ /* 0x000fe20004807861 */
[C---:B------:R-:W-:Y:S01]  /*7810*/  FFMA R15, R49.reuse, R60, R15 ;  /* 0x0000003c310f7223 */ /* 0x040fe2000000000f */
[C---:B------:R-:W-:Y:S01]  /*7820*/  FFMA R16, R49.reuse, R61, R16 ;  /* 0x0000003d31107223 */ /* 0x040fe20000000010 */
[C---:B------:R-:W-:Y:S01]  /*7830*/  FFMA R17, R49.reuse, R62, R17 ;  /* 0x0000003e31117223 */ /* 0x040fe20000000011 */
[----:B------:R-:W-:Y:S02]  /*7840*/  HADD2.F32 R64, -RZ, R64.H1_H1 ;  /* 0x30000040ff407230 */ /* 0x000fe40000004100 */
[C---:B------:R-:W-:Y:S01]  /*7850*/  FMUL R18, R46.reuse, R18 ;  /* 0x000000122e127220 */ /* 0x040fe20000400000 */
[C---:B------:R-:W-:Y:S01]  /*7860*/  FMUL R19, R46.reuse, R19 ;  /* 0x000000132e137220 */ /* 0x040fe20000400000 */
[----:B------:R-:W-:Y:S02]  /*7870*/  HADD2.F32 R68, -RZ, R68.H1_H1 ;  /* 0x30000044ff447230 */ /* 0x000fe40000004100 */
[C---:B------:R-:W-:Y:S01]  /*7880*/  FMUL R22, R46.reuse, R22 ;  /* 0x000000162e167220 */ /* 0x040fe20000400000 */
[C---:B------:R-:W-:Y:S01]  /*7890*/  FFMA R18, R49.reuse, R63, R18 ;  /* 0x0000003f31127223 */ /* 0x040fe20000000012 */
[C---:B------:R-:W-:Y:S01]  /*78a0*/  FFMA R19, R49.reuse, R64, R19 ;  /* 0x0000004031137223 */ /* 0x040fe20000000013 */
[C---:B------:R-:W-:Y:S01]  /*78b0*/  FMUL R23, R46.reuse, R23 ;  /* 0x000000172e177220 */ /* 0x040fe20000400000 */
[C---:B------:R-:W-:Y:S01]  /*78c0*/  FFMA R20, R49.reuse, R65, R20 ;  /* 0x0000004131147223 */ /* 0x040fe20000000014 */
[C---:B------:R-:W-:Y:S01]  /*78d0*/  FFMA R21, R49.reuse, R66, R21 ;  /* 0x0000004231157223 */ /* 0x040fe20000000015 */
[--C-:B------:R-:W-:Y:S02]  /*78e0*/  HADD2.F32 R70, -RZ, R72.reuse.H0_H0 ;  /* 0x20000048ff467230 */ /* 0x100fe40000004100 */
[C---:B------:R-:W-:Y:S01]  /*78f0*/  FFMA R22, R49.reuse, R67, R22 ;  /* 0x0000004331167223 */ /* 0x040fe20000000016 */
[----:B------:R-:W-:Y:S02]  /*7900*/  HADD2.F32 R72, -RZ, R72.H1_H1 ;  /* 0x30000048ff487230 */ /* 0x000fe40000004100 */
[C---:B------:R-:W-:Y:S01]  /*7910*/  FMUL R3, R46.reuse, R26 ;  /* 0x0000001a2e037220 */ /* 0x040fe20000400000 */
        /* <DEDUP_REMOVED lines=16> */
[----:B------:R-:W-:Y:S01]  /*7a20*/  FFMA R31, R49, R76, R31 ;  /* 0x0000004c311f7223 */ /* 0x000fe2000000001f */
[----:B------:R-:W-:Y:S01]  /*7a30*/  FMUL R35, R46, R35 ;  /* 0x000000232e237220 */ /* 0x000fe20000400000 */
[----:B------:R-:W-:Y:S01]  /*7a40*/  F2FP.SATFINITE.RELU.E4M3.F32.PACK_AB_MERGE_C R98, R15, R14, RZ ;  /* 0x0000000e0f62723e */ /* 0x000fe200048078ff */
[----:B------:R-:W-:Y:S01]  /*7a50*/  FFMA R28, R49, R77, R28 ;  /* 0x0000004d311c7223 */ /* 0x000fe2000000001c */
[----:B------:R-:W-:Y:S01]  /*7a60*/  F2FP.SATFINITE.RELU.E4M3.F32.PACK_AB_MERGE_C R99, R19, R18, RZ ;  /* 0x000000121363723e */ /* 0x000fe200048078ff */
[C---:B------:R-:W-:Y:S01]  /*7a70*/  FFMA R29, R49.reuse, R78, R29 ;  /* 0x0000004e311d7223 */ /* 0x040fe2000000001d */
[C---:B------:R-:W-:Y:S01]  /*7a80*/  FFMA R30, R49.reuse, R79, R30 ;  /* 0x0000004f311e7223 */ /* 0x040fe2000000001e */
[----:B------:R-:W-:Y:S01]  /*7a90*/  FFMA R35, R49, R80, R35 ;  /* 0x0000005031237223 */ /* 0x000fe20000000023 */
[----:B------:R-:W-:Y:S02]  /*7aa0*/  F2FP.SATFINITE.RELU.E4M3.F32.PACK_AB_MERGE_C R98, R13, R12, R98 ;  /* 0x0000000c0d62723e */ /* 0x000fe40004807862 */
[----:B------:R-:W-:Y:S02]  /*7ab0*/  F2FP.SATFINITE.RELU.E4M3.F32.PACK_AB_MERGE_C R99, R17, R16, R99 ;  /* 0x000000101163723e */ /* 0x000fe40004807863 */
[----:B------:R-:W-:Y:S02]  /*7ac0*/  F2FP.SATFINITE.RELU.E4M3.F32.PACK_AB_MERGE_C R116, R23, R22, RZ ;  /* 0x000000161774723e */ /* 0x000fe400048078ff */
[----:B------:R-:W-:Y:S01]  /*7ad0*/  F2FP.SATFINITE.RELU.E4M3.F32.PACK_AB_MERGE_C R117, R27, R3, RZ ;  /* 0x000000031b75723e */ /* 0x000fe200048078ff */
[----:B------:R2:W-:Y:S01]  /*7ae0*/  STS.128 [R105+UR43+0x1400], R96 ;  /* 0x0014006069007988 */ /* 0x0005e20008000c2b */
[----:B------:R-:W-:Y:S02]  /*7af0*/  F2FP.SATFINITE.RELU.E4M3.F32.PACK_AB_MERGE_C R115, R31, R26, RZ ;  /* 0x0000001a1f73723e */ /* 0x000fe400048078ff */
[----:B------:R-:W-:Y:S02]  /*7b00*/  F2FP.SATFINITE.RELU.E4M3.F32.PACK_AB_MERGE_C R120, R35, R30, RZ ;  /* 0x0000001e2378723e */ /* 0x000fe400048078ff */
[----:B------:R-:W-:Y:S02]  /*7b10*/  F2FP.SATFINITE.RELU.E4M3.F32.PACK_AB_MERGE_C R116, R21, R20, R116 ;  /* 0x000000141574723e */ /* 0x000fe40004807874 */
[----:B------:R-:W-:Y:S02]  /*7b20*/  F2FP.SATFINITE.RELU.E4M3.F32.PACK_AB_MERGE_C R117, R2, R0, R117 ;  /* 0x000000000275723e */ /* 0x000fe40004807875 */
[----:B------:R-:W-:Y:S02]  /*7b30*/  F2FP.SATFINITE.RELU.E4M3.F32.PACK_AB_MERGE_C R118, R25, R24, R115 ;  /* 0x000000181976723e */ /* 0x000fe40004807873 */
[----:B------:R-:W-:Y:S02]  /*7b40*/  F2FP.SATFINITE.RELU.E4M3.F32.PACK_AB_MERGE_C R119, R29, R28, R120 ;  /* 0x0000001c1d77723e */ /* 0x000fe40004807878 */
[----:B-1----:R-:W-:Y:S03]  /*7b50*/  IADD3 R113, PT, PT, R44, 0x1, RZ ;  /* 0x000000012c717810 */ /* 0x002fe60007ffe0ff */
[----:B------:R2:W-:Y:S01]  /*7b60*/  STS.128 [R104+0x1010], R116 ;  /* 0x0010107468007388 */ /* 0x0005e20000000c00 */
[----:B------:R-:W-:Y:S01]  /*7b70*/  @!PT LDS RZ, [RZ] ;  /* 0x00000000fffff984 */ /* 0x000fe20000000800 */
[----:B------:R-:W-:Y:S01]  /*7b80*/  @!PT LDS RZ, [RZ] ;  /* 0x00000000fffff984 */ /* 0x000fe20000000800 */
[----:B------:R-:W-:Y:S01]  /*7b90*/  @!PT LDS RZ, [RZ] ;  /* 0x00000000fffff984 */ /* 0x000fe20000000800 */
[----:B------:R-:W-:Y:S01]  /*7ba0*/  @!PT LDS RZ, [RZ] ;  /* 0x00000000fffff984 */ /* 0x000fe20000000800 */
[----:B------:R1:W-:Y:S07]  /*7bb0*/  MEMBAR.ALL.CTA ;  /* 0x0000000000007992 */ /* 0x0003ee0000008000 */
[----:B-1----:R-:W1:Y:S02]  /*7bc0*/  FENCE.VIEW.ASYNC.S ;  /* 0x00000000000073c6 */ /* 0x002e640000000000 */
[----:B-1----:R-:W-:Y:S06]  /*7bd0*/  BAR.SYNC.DEFER_BLOCKING 0x1, 0x80 ;  /* 0x0042000000007b1d */ /* 0x002fec0000010000 */
[----:B------:R-:W-:Y:S05]  /*7be0*/  @P0 BRA `(.L_x_145) ;  /* 0x0000000000340947 */ /* 0x000fea0003800000 */
[----:B------:R-:W-:Y:S01]  /*7bf0*/  UIADD3 UR12, UPT, UPT, UR43, 0x1400, URZ ;  /* 0x000014002b0c7890 */ /* 0x000fe2000fffe0ff */
[----:B------:R-:W-:Y:S01]  /*7c00*/  R2UR UR9, R94 ;  /* 0x000000005e0972ca */ /* 0x000fe200000e0000 */
[----:B------:R-:W-:Y:S01]  /*7c10*/  UIADD3 UR10, UP0, UPT, UR46, 0x680, URZ ;  /* 0x000006802e0a7890 */ /* 0x000fe2000ff1e0ff */
[----:B------:R-:W-:Y:S01]  /*7c20*/  R2UR UR8, R93 ;  /* 0x000000005d0872ca */ /* 0x000fe200000e0000 */
[----:B------:R-:W-:Y:S02]  /*7c30*/  UMOV UR7, UR36 ;  /* 0x0000002400077c82 */ /* 0x000fe40008000000 */
[----:B------:R-:W-:Y:S01]  /*7c40*/  IMAD.U32 R111, RZ, RZ, UR12 ;  /* 0x0000000cff6f7e24 */ /* 0x000fe2000f8e00ff */
[----:B------:R-:W-:Y:S04]  /*7c50*/  UIADD3.X UR11, UPT, UPT, URZ, UR47, URZ, UP0, !UPT ;  /* 0x0000002fff0b7290 */ /* 0x000fe800087fe4ff */
[----:B------:R-:W-:Y:S03]  /*7c60*/  R2UR UR4, R111 ;  /* 0x000000006f0472ca */ /* 0x000fe600000e0000 */
[----:B------:R-:W-:Y:S02]  /*7c70*/  USHF.L.U32 UR5, UR9, 0x6, URZ ;  /* 0x0000000609057899 */ /* 0x000fe400080006ff */
[----:B------:R-:W-:Y:S09]  /*7c80*/  USHF.L.U32 UR6, UR8, 0x6, URZ ;  /* 0x0000000608067899 */ /* 0x000ff200080006ff */
[----:B------:R1:W-:Y:S01]  /*7c90*/  UTMASTG.3D [UR4], [UR10] ;  /* 0x000000040a0073b5 */ /* 0x0003e20008010000 */
[----:B------:R0:W-:Y:S01]  /*7ca0*/  UTMACMDFLUSH ;  /* 0x00000000000079b7 */ /* 0x0001e20000000000 */
[----:B-1----:R-:W-:Y:S04]  /*7cb0*/  DEPBAR.LE SB0, 0x0 ;  /* 0x000080000000791a */ /* 0x002fe80000000000 */
.L_x_145:
[----:B------:R-:W-:Y:S05]  /*7cc0*/  BSYNC.RECONVERGENT B0 ;  /* 0x0000000000007941 */ /* 0x000fea0003800200 */
.L_x_144:
[----:B------:R-:W-:Y:S01]  /*7cd0*/  BAR.SYNC.DEFER_BLOCKING 0x1, 0x80 ;  /* 0x0042000000007b1d */ /* 0x000fe20000010000 */
[----:B------:R-:W-:Y:S01]  /*7ce0*/  ISETP.NE.AND P2, PT, R112, RZ, PT ;  /* 0x000000ff7000720c */ /* 0x000fe20003f45270 */
[----:B------:R-:W-:Y:S01]  /*7cf0*/  IMAD.IADD R94, R43, 0x1, R81 ;  /* 0x000000012b5e7824 */ /* 0x000fe200078e0251 */
[----:B------:R-:W-:Y:S01]  /*7d00*/  ISETP.NE.AND P0, PT, R114, 0x2, PT ;  /* 0x000000027200780c */ /* 0x000fe20003f05270 */
[----:B------:R-:W-:Y:S01]  /*7d10*/  IMAD.IADD R93, R45, 0x1, R92 ;  /* 0x000000012d5d7824 */ /* 0x000fe200078e025c */
[----:B------:R-:W-:Y:S02]  /*7d20*/  ISETP.NE.AND P1, PT, R113, 0x4, PT ;  /* 0x000000047100780c */ /* 0x000fe40003f25270 */
[----:B------:R-:W-:Y:S02]  /*7d30*/  SEL R0, RZ, 0x1, P0 ;  /* 0x00000001ff007807 */ /* 0x000fe40000000000 */
[----:B------:R-:W-:Y:S02]  /*7d40*/  SEL R3, RZ, 0x1, P1 ;  /* 0x00000001ff037807 */ /* 0x000fe40000800000 */
[----:B------:R-:W-:Y:S02]  /*7d50*/  LOP3.LUT R109, R109, R0, RZ, 0x3c, !PT ;  /* 0x000000006d6d7212 */ /* 0x000fe400078e3cff */
[----:B------:R-:W-:Y:S02]  /*7d60*/  LOP3.LUT R110, R110, R3, RZ, 0x3c, !PT ;  /* 0x000000036e6e7212 */ /* 0x000fe400078e3cff */
[----:B------:R-:W-:Y:S02]  /*7d70*/  @P2 R2UR UR36, R107 ;  /* 0x000000006b2422ca */ /* 0x000fe400000e0000 */
[----:B------:R-:W-:Y:S02]  /*7d80*/  SEL R114, R114, RZ, P0 ;  /* 0x000000ff72727207 */ /* 0x000fe40000000000 */
[----:B------:R-:W-:Y:S01]  /*7d90*/  SEL R44, R113, RZ, P1 ;  /* 0x000000ff712c7207 */ /* 0x000fe20000800000 */
[----:B------:R-:W-:Y:S10]  /*7da0*/  @P2 BRA `(.L_x_146) ;  /* 0xffffffe400942947 */ /* 0x000ff4000383ffff */
[----:B------:R-:W-:Y:S05]  /*7db0*/  EXIT ;  /* 0x000000000000794d */ /* 0x000fea0003800000 */
.L_x_25:
[----:B--2---:R2:W4:Y:S02]  /*7dc0*/  SYNCS.PHASECHK.TRANS64.TRYWAIT P0, [R3+URZ+0x2d0], R2 ;  /* 0x0002d002030075a7 */ /* 0x00452400080011ff */
[----:B----4-:R-:W-:Y:S05]  /*7dd0*/  @!P0 NANOSLEEP.SYNCS 0x989680 ;  /* 0x009896800000895d */ /* 0x010fea0003900000 */
[----:B------:R-:W4:Y:S02]  /*7de0*/  @!P0 SYNCS.PHASECHK.TRANS64 P0, [R3+URZ+0x2d0], R2 ;  /* 0x0002d002030085a7 */ /* 0x000f2400080010ff */
[----:B----4-:R-:W-:Y:S05]  /*7df0*/  @!P0 BRA `(.L_x_25) ;  /* 0xfffffffc00f08947 */ /* 0x010fea000383ffff */
[----:B------:R-:W-:Y:S05]  /*7e00*/  BRA `(.L_x_147) ;  /* 0xffffff9c00607947 */ /* 0x000fea000383ffff */
.L_x_28:
[----:B-1----:R-:W-:-:S07]  /*7e10*/  MOV R2, UR33 ;  /* 0x0000002100027c02 */ /* 0x002fce0008000f00 */
.L_x_148:
[----:B-1----:R1:W2:Y:S02]  /*7e20*/  SYNCS.PHASECHK.TRANS64.TRYWAIT P0, [R2+URZ+0x120], R5 ;  /* 0x00012005020075a7 */ /* 0x0022a400080011ff */
[----:B--2---:R-:W-:Y:S05]  /*7e30*/  @!P0 NANOSLEEP.SYNCS 0x989680 ;  /* 0x009896800000895d */ /* 0x004fea0003900000 */
[----:B------:R-:W2:Y:S02]  /*7e40*/  @!P0 SYNCS.PHASECHK.TRANS64 P0, [R2+URZ+0x120], R5 ;  /* 0x00012005020085a7 */ /* 0x000ea400080010ff */
[----:B--2---:R-:W-:Y:S05]  /*7e50*/  @!P0 BRA `(.L_x_148) ;  /* 0xfffffffc00f08947 */ /* 0x004fea000383ffff */
[----:B------:R-:W-:Y:S05]  /*7e60*/  BRA `(.L_x_27) ;  /* 0xffffff9c00c87947 */ /* 0x000fea000383ffff */
.L_x_35:
[----:B-1----:R-:W-:-:S07]  /*7e70*/  MOV R2, UR17 ;  /* 0x0000001100027c02 */ /* 0x002fce0008000f00 */
.L_x_149:
[----:B-1----:R1:W2:Y:S02]  /*7e80*/  SYNCS.PHASECHK.TRANS64.TRYWAIT P0, [R2+URZ+0x120], R5 ;  /* 0x00012005020075a7 */ /* 0x0022a400080011ff */
[----:B--2---:R-:W-:Y:S05]  /*7e90*/  @!P0 NANOSLEEP.SYNCS 0x989680 ;  /* 0x009896800000895d */ /* 0x004fea0003900000 */
[----:B------:R-:W2:Y:S02]  /*7ea0*/  @!P0 SYNCS.PHASECHK.TRANS64 P0, [R2+URZ+0x120], R5 ;  /* 0x00012005020085a7 */ /* 0x000ea400080010ff */
[----:B--2---:R-:W-:Y:S05]  /*7eb0*/  @!P0 BRA `(.L_x_149) ;  /* 0xfffffffc00f08947 */ /* 0x004fea000383ffff */
[----:B------:R-:W-:Y:S05]  /*7ec0*/  BRA `(.L_x_34) ;  /* 0xffffffa000887947 */ /* 0x000fea000383ffff */
.L_x_40:
[----:B-1----:R1:W2:Y:S02]  /*7ed0*/  SYNCS.PHASECHK.TRANS64.TRYWAIT P0, [R2+URZ+0x260], R3 ;  /* 0x00026003020075a7 */ /* 0x0022a400080011ff */
[----:B--2---:R-:W-:Y:S05]  /*7ee0*/  @!P0 NANOSLEEP.SYNCS 0x989680 ;  /* 0x009896800000895d */ /* 0x004fea0003900000 */
[----:B------:R-:W2:Y:S02]  /*7ef0*/  @!P0 SYNCS.PHASECHK.TRANS64 P0, [R2+URZ+0x260], R3 ;  /* 0x00026003020085a7 */ /* 0x000ea400080010ff */
[----:B--2---:R-:W-:Y:S05]  /*7f00*/  @!P0 BRA `(.L_x_40) ;  /* 0xfffffffc00f08947 */ /* 0x004fea000383ffff */
[----:B------:R-:W-:Y:S05]  /*7f10*/  BRA `(.L_x_150) ;  /* 0xffffffa4002c7947 */ /* 0x000fea000383ffff */
.L_x_44:
[----:B---3--:R-:W-:-:S07]  /*7f20*/  MOV R0, UR5 ;  /* 0x0000000500007c02 */ /* 0x008fce0008000f00 */
.L_x_151:
[----:B-1----:R1:W2:Y:S02]  /*7f30*/  SYNCS.PHASECHK.TRANS64.TRYWAIT P0, [R0+URZ], R3 ;  /* 0x00000003000075a7 */ /* 0x0022a400080011ff */
[----:B--2---:R-:W-:Y:S05]  /*7f40*/  @!P0 NANOSLEEP.SYNCS 0x989680 ;  /* 0x009896800000895d */ /* 0x004fea0003900000 */
[----:B------:R-:W2:Y:S02]  /*7f50*/  @!P0 SYNCS.PHASECHK.TRANS64 P0, [R0+URZ], R3 ;  /* 0x00000003000085a7 */ /* 0x000ea400080010ff */
[----:B--2---:R-:W-:Y:S05]  /*7f60*/  @!P0 BRA `(.L_x_151) ;  /* 0xfffffffc00f08947 */ /* 0x004fea000383ffff */
[----:B------:R-:W-:Y:S05]  /*7f70*/  BRA `(.L_x_152) ;  /* 0xffffffa8009c7947 */ /* 0x000fea000383ffff */
.L_x_45:
[----:B---3--:R-:W-:-:S07]  /*7f80*/  MOV R0, UR5 ;  /* 0x0000000500007c02 */ /* 0x008fce0008000f00 */
.L_x_153:
[----:B-1----:R1:W2:Y:S02]  /*7f90*/  SYNCS.PHASECHK.TRANS64.TRYWAIT P0, [R0+URZ], R3 ;  /* 0x00000003000075a7 */ /* 0x0022a400080011ff */
[----:B--2---:R-:W-:Y:S05]  /*7fa0*/  @!P0 NANOSLEEP.SYNCS 0x989680 ;  /* 0x009896800000895d */ /* 0x004fea0003900000 */
[----:B------:R-:W2:Y:S02]  /*7fb0*/  @!P0 SYNCS.PHASECHK.TRANS64 P0, [R0+URZ], R3 ;  /* 0x00000003000085a7 */ /* 0x000ea400080010ff */
[----:B--2---:R-:W-:Y:S05]  /*7fc0*/  @!P0 BRA `(.L_x_153) ;  /* 0xfffffffc00f08947 */ /* 0x004fea000383ffff */
[----:B------:R-:W-:Y:S05]  /*7fd0*/  BRA `(.L_x_154) ;  /* 0xffffffa800a87947 */ /* 0x000fea000383ffff */
.L_x_46:
[----:B---3--:R-:W-:-:S07]  /*7fe0*/  MOV R0, UR5 ;  /* 0x0000000500007c02 */ /* 0x008fce0008000f00 */
.L_x_155:
[----:B-1----:R1:W2:Y:S02]  /*7ff0*/  SYNCS.PHASECHK.TRANS64.TRYWAIT P0, [R0+URZ], R3 ;  /* 0x00000003000075a7 */ /* 0x0022a400080011ff */
[----:B--2---:R-:W-:Y:S05]  /*8000*/  @!P0 NANOSLEEP.SYNCS 0x989680 ;  /* 0x009896800000895d */ /* 0x004fea0003900000 */
[----:B------:R-:W2:Y:S02]  /*8010*/  @!P0 SYNCS.PHASECHK.TRANS64 P0, [R0+URZ], R3 ;  /* 0x00000003000085a7 */ /* 0x000ea400080010ff */
[----:B--2---:R-:W-:Y:S05]  /*8020*/  @!P0 BRA `(.L_x_155) ;  /* 0xfffffffc00f08947 */ /* 0x004fea000383ffff */
[----:B------:R-:W-:Y:S05]  /*8030*/  BRA `(.L_x_156) ;  /* 0xffffffa800b47947 */ /* 0x000fea000383ffff */
.L_x_47:
[----:B---3--:R-:W-:-:S07]  /*8040*/  MOV R0, UR5 ;  /* 0x0000000500007c02 */ /* 0x008fce0008000f00 */
.L_x_157:
[----:B-1----:R1:W2:Y:S02]  /*8050*/  SYNCS.PHASECHK.TRANS64.TRYWAIT P0, [R0+URZ], R3 ;  /* 0x00000003000075a7 */ /* 0x0022a400080011ff */
[----:B--2---:R-:W-:Y:S05]  /*8060*/  @!P0 NANOSLEEP.SYNCS 0x989680 ;  /* 0x009896800000895d */ /* 0x004fea0003900000 */
[----:B------:R-:W2:Y:S02]  /*8070*/  @!P0 SYNCS.PHASECHK.TRANS64 P0, [R0+URZ], R3 ;  /* 0x00000003000085a7 */ /* 0x000ea400080010ff */
[----:B--2---:R-:W-:Y:S05]  /*8080*/  @!P0 BRA `(.L_x_157) ;  /* 0xfffffffc00f08947 */ /* 0x004fea000383ffff */
[----:B------:R-:W-:Y:S05]  /*8090*/  BRA `(.L_x_158) ;  /* 0xffffffa800c07947 */ /* 0x000fea000383ffff */
.L_x_48:
[----:B---3--:R-:W-:-:S07]  /*80a0*/  MOV R0, UR5 ;  /* 0x0000000500007c02 */ /* 0x008fce0008000f00 */
.L_x_159:
[----:B-1----:R1:W2:Y:S02]  /*80b0*/  SYNCS.PHASECHK.TRANS64.TRYWAIT P0, [R0+URZ], R3 ;  /* 0x00000003000075a7 */ /* 0x0022a400080011ff */
[----:B--2---:R-:W-:Y:S05]  /*80c0*/  @!P0 NANOSLEEP.SYNCS 0x989680 ;  /* 0x009896800000895d */ /* 0x004fea0003900000 */
[----:B------:R-:W2:Y:S02]  /*80d0*/  @!P0 SYNCS.PHASECHK.TRANS64 P0, [R0+URZ], R3 ;  /* 0x00000003000085a7 */ /* 0x000ea400080010ff */
[----:B--2---:R-:W-:Y:S05]  /*80e0*/  @!P0 BRA `(.L_x_159) ;  /* 0xfffffffc00f08947 */ /* 0x004fea000383ffff */
[----:B------:R-:W-:Y:S05]  /*80f0*/  BRA `(.L_x_160) ;  /* 0xffffffa800cc7947 */ /* 0x000fea000383ffff */
.L_x_49:
[----:B---3--:R-:W-:-:S07]  /*8100*/  MOV R0, UR5 ;  /* 0x0000000500007c02 */ /* 0x008fce0008000f00 */
.L_x_161:
[----:B-1----:R1:W2:Y:S02]  /*8110*/  SYNCS.PHASECHK.TRANS64.TRYWAIT P0, [R0+URZ], R3 ;  /* 0x00000003000075a7 */ /* 0x0022a400080011ff */
[----:B--2---:R-:W-:Y:S05]  /*8120*/  @!P0 NANOSLEEP.SYNCS 0x989680 ;  /* 0x009896800000895d */ /* 0x004fea0003900000 */
[----:B------:R-:W2:Y:S02]  /*8130*/  @!P0 SYNCS.PHASECHK.TRANS64 P0, [R0+URZ], R3 ;  /* 0x00000003000085a7 */ /* 0x000ea400080010ff */
[----:B--2---:R-:W-:Y:S05]  /*8140*/  @!P0 BRA `(.L_x_161) ;  /* 0xfffffffc00f08947 */ /* 0x004fea000383ffff */
[----:B------:R-:W-:Y:S05]  /*8150*/  BRA `(.L_x_162) ;  /* 0xffffffa800d87947 */ /* 0x000fea000383ffff */
.L_x_50:
[----:B---3--:R-:W-:-:S07]  /*8160*/  MOV R0, UR5 ;  /* 0x0000000500007c02 */ /* 0x008fce0008000f00 */
.L_x_163:
[----:B-1----:R1:W2:Y:S02]  /*8170*/  SYNCS.PHASECHK.TRANS64.TRYWAIT P0, [R0+URZ], R3 ;  /* 0x00000003000075a7 */ /* 0x0022a400080011ff */
[----:B--2---:R-:W-:Y:S05]  /*8180*/  @!P0 NANOSLEEP.SYNCS 0x989680 ;  /* 0x009896800000895d */ /* 0x004fea0003900000 */
[----:B------:R-:W2:Y:S02]  /*8190*/  @!P0 SYNCS.PHASECHK.TRANS64 P0, [R0+URZ], R3 ;  /* 0x00000003000085a7 */ /* 0x000ea400080010ff */
[----:B--2---:R-:W-:Y:S05]  /*81a0*/  @!P0 BRA `(.L_x_163) ;  /* 0xfffffffc00f08947 */ /* 0x004fea000383ffff */
[----:B------:R-:W-:Y:S05]  /*81b0*/  BRA `(.L_x_164) ;  /* 0xffffffa800e47947 */ /* 0x000fea000383ffff */
.L_x_51:
[----:B---3--:R-:W-:-:S07]  /*81c0*/  MOV R0, UR5 ;  /* 0x0000000500007c02 */ /* 0x008fce0008000f00 */
.L_x_165:
[----:B-1----:R1:W2:Y:S02]  /*81d0*/  SYNCS.PHASECHK.TRANS64.TRYWAIT P0, [R0+URZ], R3 ;  /* 0x00000003000075a7 */ /* 0x0022a400080011ff */
[----:B--2---:R-:W-:Y:S05]  /*81e0*/  @!P0 NANOSLEEP.SYNCS 0x989680 ;  /* 0x009896800000895d */ /* 0x004fea0003900000 */
[----:B------:R-:W2:Y:S02]  /*81f0*/  @!P0 SYNCS.PHASECHK.TRANS64 P0, [R0+URZ], R3 ;  /* 0x00000003000085a7 */ /* 0x000ea400080010ff */
[----:B--2---:R-:W-:Y:S05]  /*8200*/  @!P0 BRA `(.L_x_165) ;  /* 0xfffffffc00f08947 */ /* 0x004fea000383ffff */
[----:B------:R-:W-:Y:S05]  /*8210*/  BRA `(.L_x_166) ;  /* 0xffffffa800f07947 */ /* 0x000fea000383ffff */
.L_x_52:
[----:B---3--:R-:W-:-:S07]  /*8220*/  MOV R0, UR5 ;  /* 0x0000000500007c02 */ /* 0x008fce0008000f00 */
.L_x_167:
[----:B-1----:R1:W2:Y:S02]  /*8230*/  SYNCS.PHASECHK.TRANS64.TRYWAIT P0, [R0+URZ], R3 ;  /* 0x00000003000075a7 */ /* 0x0022a400080011ff */
[----:B--2---:R-:W-:Y:S05]  /*8240*/  @!P0 NANOSLEEP.SYNCS 0x989680 ;  /* 0x009896800000895d */ /* 0x004fea0003900000 */
[----:B------:R-:W2:Y:S02]  /*8250*/  @!P0 SYNCS.PHASECHK.TRANS64 P0, [R0+URZ], R3 ;  /* 0x00000003000085a7 */ /* 0x000ea400080010ff */
[----:B--2---:R-:W-:Y:S05]  /*8260*/  @!P0 BRA `(.L_x_167) ;  /* 0xfffffffc00f08947 */ /* 0x004fea000383ffff */
[----:B------:R-:W-:Y:S05]  /*8270*/  BRA `(.L_x_168) ;  /* 0xffffffa800fc7947 */ /* 0x000fea000383ffff */
.L_x_53:
[----:B---3--:R-:W-:-:S07]  /*8280*/  MOV R0, UR5 ;  /* 0x0000000500007c02 */ /* 0x008fce0008000f00 */
.L_x_169:
[----:B-1----:R1:W2:Y:S02]  /*8290*/  SYNCS.PHASECHK.TRANS64.TRYWAIT P0, [R0+URZ], R3 ;  /* 0x00000003000075a7 */ /* 0x0022a400080011ff */
[----:B--2---:R-:W-:Y:S05]  /*82a0*/  @!P0 NANOSLEEP.SYNCS 0x989680 ;  /* 0x009896800000895d */ /* 0x004fea0003900000 */
[----:B------:R-:W2:Y:S02]  /*82b0*/  @!P0 SYNCS.PHASECHK.TRANS64 P0, [R0+URZ], R3 ;  /* 0x00000003000085a7 */ /* 0x000ea400080010ff */
[----:B--2---:R-:W-:Y:S05]  /*82c0*/  @!P0 BRA `(.L_x_169) ;  /* 0xfffffffc00f08947 */ /* 0x004fea000383ffff */
[----:B------:R-:W-:Y:S05]  /*82d0*/  BRA `(.L_x_170) ;  /* 0xffffffac00087947 */ /* 0x000fea000383ffff */
.L_x_54:
[----:B---3--:R-:W-:-:S07]  /*82e0*/  MOV R0, UR5 ;  /* 0x0000000500007c02 */ /* 0x008fce0008000f00 */
.L_x_171:
[----:B-1----:R1:W2:Y:S02]  /*82f0*/  SYNCS.PHASECHK.TRANS64.TRYWAIT P0, [R0+URZ], R3 ;  /* 0x00000003000075a7 */ /* 0x0022a400080011ff */
[----:B--2---:R-:W-:Y:S05]  /*8300*/  @!P0 NANOSLEEP.SYNCS 0x989680 ;  /* 0x009896800000895d */ /* 0x004fea0003900000 */
[----:B------:R-:W2:Y:S02]  /*8310*/  @!P0 SYNCS.PHASECHK.TRANS64 P0, [R0+URZ], R3 ;  /* 0x00000003000085a7 */ /* 0x000ea400080010ff */
[----:B--2---:R-:W-:Y:S05]  /*8320*/  @!P0 BRA `(.L_x_171) ;  /* 0xfffffffc00f08947 */ /* 0x004fea000383ffff */
[----:B------:R-:W-:Y:S05]  /*8330*/  BRA `(.L_x_172) ;  /* 0xffffffac00147947 */ /* 0x000fea000383ffff */
.L_x_55:
[----:B---3--:R-:W-:-:S07]  /*8340*/  MOV R0, UR5 ;  /* 0x0000000500007c02 */ /* 0x008fce0008000f00 */
.L_x_173:
[----:B-1----:R1:W2:Y:S02]  /*8350*/  SYNCS.PHASECHK.TRANS64.TRYWAIT P0, [R0+URZ], R3 ;  /* 0x00000003000075a7 */ /* 0x0022a400080011ff */
[----:B--2---:R-:W-:Y:S05]  /*8360*/  @!P0 NANOSLEEP.SYNCS 0x989680 ;  /* 0x009896800000895d */ /* 0x004fea0003900000 */
[----:B------:R-:W2:Y:S02]  /*8370*/  @!P0 SYNCS.PHASECHK.TRANS64 P0, [R0+URZ], R3 ;  /* 0x00000003000085a7 */ /* 0x000ea400080010ff */
[----:B--2---:R-:W-:Y:S05]  /*8380*/  @!P0 BRA `(.L_x_173) ;  /* 0xfffffffc00f08947 */ /* 0x004fea000383ffff */
[----:B------:R-:W-:Y:S05]  /*8390*/  BRA `(.L_x_174) ;  /* 0xffffffac00207947 */ /* 0x000fea000383ffff */
.L_x_56:
[----:B---3--:R-:W-:-:S07]  /*83a0*/  MOV R0, UR5 ;  /* 0x0000000500007c02 */ /* 0x008fce0008000f00 */
.L_x_175:
[----:B-1----:R1:W2:Y:S02]  /*83b0*/  SYNCS.PHASECHK.TRANS64.TRYWAIT P0, [R0+URZ], R3 ;  /* 0x00000003000075a7 */ /* 0x0022a400080011ff */
[----:B--2---:R-:W-:Y:S05]  /*83c0*/  @!P0 NANOSLEEP.SYNCS 0x989680 ;  /* 0x009896800000895d */ /* 0x004fea0003900000 */
[----:B------:R-:W2:Y:S02]  /*83d0*/  @!P0 SYNCS.PHASECHK.TRANS64 P0, [R0+URZ], R3 ;  /* 0x00000003000085a7 */ /* 0x000ea400080010ff */
[----:B--2---:R-:W-:Y:S05]  /*83e0*/  @!P0 BRA `(.L_x_175) ;  /* 0xfffffffc00f08947 */ /* 0x004fea000383ffff */
[----:B------:R-:W-:Y:S05]  /*83f0*/  BRA `(.L_x_176) ;  /* 0xffffffac002c7947 */ /* 0x000fea000383ffff */
.L_x_57:
[----:B---3--:R-:W-:-:S07]  /*8400*/  MOV R0, UR5 ;  /* 0x0000000500007c02 */ /* 0x008fce0008000f00 */
.L_x_177:
[----:B-1----:R1:W2:Y:S02]  /*8410*/  SYNCS.PHASECHK.TRANS64.TRYWAIT P0, [R0+URZ], R3 ;  /* 0x00000003000075a7 */ /* 0x0022a400080011ff */
[----:B--2---:R-:W-:Y:S05]  /*8420*/  @!P0 NANOSLEEP.SYNCS 0x989680 ;  /* 0x009896800000895d */ /* 0x004fea0003900000 */
[----:B------:R-:W2:Y:S02]  /*8430*/  @!P0 SYNCS.PHASECHK.TRANS64 P0, [R0+URZ], R3 ;  /* 0x00000003000085a7 */ /* 0x000ea400080010ff */
[----:B--2---:R-:W-:Y:S05]  /*8440*/  @!P0 BRA `(.L_x_177) ;  /* 0xfffffffc00f08947 */ /* 0x004fea000383ffff */
[----:B------:R-:W-:Y:S05]  /*8450*/  BRA `(.L_x_178) ;  /* 0xffffffac00387947 */ /* 0x000fea000383ffff */
.L_x_58:
[----:B---3--:R-:W-:-:S07]  /*8460*/  MOV R0, UR5 ;  /* 0x0000000500007c02 */ /* 0x008fce0008000f00 */
.L_x_179:
[----:B-1----:R1:W2:Y:S02]  /*8470*/  SYNCS.PHASECHK.TRANS64.TRYWAIT P0, [R0+URZ], R3 ;  /* 0x00000003000075a7 */ /* 0x0022a400080011ff */
[----:B--2---:R-:W-:Y:S05]  /*8480*/  @!P0 NANOSLEEP.SYNCS 0x989680 ;  /* 0x009896800000895d */ /* 0x004fea0003900000 */
[----:B------:R-:W2:Y:S02]  /*8490*/  @!P0 SYNCS.PHASECHK.TRANS64 P0, [R0+URZ], R3 ;  /* 0x00000003000085a7 */ /* 0x000ea400080010ff */
[----:B--2---:R-:W-:Y:S05]  /*84a0*/  @!P0 BRA `(.L_x_179) ;  /* 0xfffffffc00f08947 */ /* 0x004fea000383ffff */
[----:B------:R-:W-:Y:S05]  /*84b0*/  BRA `(.L_x_180) ;  /* 0xffffffac00447947 */ /* 0x000fea000383ffff */
.L_x_59:
[----:B---3--:R-:W-:-:S07]  /*84c0*/  MOV R0, UR5 ;  /* 0x0000000500007c02 */ /* 0x008fce0008000f00 */
.L_x_181:
[----:B-1----:R1:W2:Y:S02]  /*84d0*/  SYNCS.PHASECHK.TRANS64.TRYWAIT P0, [R0+URZ], R3 ;  /* 0x00000003000075a7 */ /* 0x0022a400080011ff */
[----:B--2---:R-:W-:Y:S05]  /*84e0*/  @!P0 NANOSLEEP.SYNCS 0x989680 ;  /* 0x009896800000895d */ /* 0x004fea0003900000 */
[----:B------:R-:W2:Y:S02]  /*84f0*/  @!P0 SYNCS.PHASECHK.TRANS64 P0, [R0+URZ], R3 ;  /* 0x00000003000085a7 */ /* 0x000ea400080010ff */
[----:B--2---:R-:W-:Y:S05]  /*8500*/  @!P0 BRA `(.L_x_181) ;  /* 0xfffffffc00f08947 */ /* 0x004fea000383ffff */
[----:B------:R-:W-:Y:S05]  /*8510*/  BRA `(.L_x_182) ;  /* 0xffffffac00507947 */ /* 0x000fea000383ffff */
.L_x_60:
[----:B---3--:R-:W-:-:S07]  /*8520*/  MOV R0, UR5 ;  /* 0x0000000500007c02 */ /* 0x008fce0008000f00 */
.L_x_183:
[----:B-1----:R1:W2:Y:S02]  /*8530*/  SYNCS.PHASECHK.TRANS64.TRYWAIT P0, [R0+URZ], R3 ;  /* 0x00000003000075a7 */ /* 0x0022a400080011ff */
[----:B--2---:R-:W-:Y:S05]  /*8540*/  @!P0 NANOSLEEP.SYNCS 0x989680 ;  /* 0x009896800000895d */ /* 0x004fea0003900000 */
[----:B------:R-:W2:Y:S02]  /*8550*/  @!P0 SYNCS.PHASECHK.TRANS64 P0, [R0+URZ], R3 ;  /* 0x00000003000085a7 */ /* 0x000ea400080010ff */
[----:B--2---:R-:W-:Y:S05]  /*8560*/  @!P0 BRA `(.L_x_183) ;  /* 0xfffffffc00f08947 */ /* 0x004fea000383ffff */
[----:B------:R-:W-:Y:S05]  /*8570*/  BRA `(.L_x_184) ;  /* 0xffffffac005c7947 */ /* 0x000fea000383ffff */
.L_x_61:
[----:B---3--:R-:W-:-:S07]  /*8580*/  MOV R0, UR5 ;  /* 0x0000000500007c02 */ /* 0x008fce0008000f00 */
.L_x_185:
[----:B-1----:R1:W2:Y:S02]  /*8590*/  SYNCS.PHASECHK.TRANS64.TRYWAIT P0, [R0+URZ], R3 ;  /* 0x00000003000075a7 */ /* 0x0022a400080011ff */
[----:B--2---:R-:W-:Y:S05]  /*85a0*/  @!P0 NANOSLEEP.SYNCS 0x989680 ;  /* 0x009896800000895d */ /* 0x004fea0003900000 */
[----:B------:R-:W2:Y:S02]  /*85b0*/  @!P0 SYNCS.PHASECHK.TRANS64 P0, [R0+URZ], R3 ;  /* 0x00000003000085a7 */ /* 0x000ea400080010ff */
[----:B--2---:R-:W-:Y:S05]  /*85c0*/  @!P0 BRA `(.L_x_185) ;  /* 0xfffffffc00f08947 */ /* 0x004fea000383ffff */
[----:B------:R-:W-:Y:S05]  /*85d0*/  BRA `(.L_x_186) ;  /* 0xffffffac00687947 */ /* 0x000fea000383ffff */
.L_x_62:
[----:B---3--:R-:W-:-:S07]  /*85e0*/  MOV R0, UR5 ;  /* 0x0000000500007c02 */ /* 0x008fce0008000f00 */
.L_x_187:
[----:B-1----:R1:W2:Y:S02]  /*85f0*/  SYNCS.PHASECHK.TRANS64.TRYWAIT P0, [R0+URZ], R3 ;  /* 0x00000003000075a7 */ /* 0x0022a400080011ff */
[----:B--2---:R-:W-:Y:S05]  /*8600*/  @!P0 NANOSLEEP.SYNCS 0x989680 ;  /* 0x009896800000895d */ /* 0x004fea0003900000 */
[----:B------:R-:W2:Y:S02]  /*8610*/  @!P0 SYNCS.PHASECHK.TRANS64 P0, [R0+URZ], R3 ;  /* 0x00000003000085a7 */ /* 0x000ea400080010ff */
[----:B--2---:R-:W-:Y:S05]  /*8620*/  @!P0 BRA `(.L_x_187) ;  /* 0xfffffffc00f08947 */ /* 0x004fea000383ffff */
[----:B------:R-:W-:Y:S05]  /*8630*/  BRA `(.L_x_188) ;  /* 0xffffffac00747947 */ /* 0x000fea000383ffff */
.L_x_63:
[----:B---3--:R-:W-:-:S07]  /*8640*/  MOV R0, UR5 ;  /* 0x0000000500007c02 */ /* 0x008fce0008000f00 */
.L_x_189:
[----:B-1----:R1:W2:Y:S02]  /*8650*/  SYNCS.PHASECHK.TRANS64.TRYWAIT P0, [R0+URZ], R3 ;  /* 0x00000003000075a7 */ /* 0x0022a400080011ff */
[----:B--2---:R-:W-:Y:S05]  /*8660*/  @!P0 NANOSLEEP.SYNCS 0x989680 ;  /* 0x009896800000895d */ /* 0x004fea0003900000 */
[----:B------:R-:W2:Y:S02]  /*8670*/  @!P0 SYNCS.PHASECHK.TRANS64 P0, [R0+URZ], R3 ;  /* 0x00000003000085a7 */ /* 0x000ea400080010ff */
[----:B--2---:R-:W-:Y:S05]  /*8680*/  @!P0 BRA `(.L_x_189) ;  /* 0xfffffffc00f08947 */ /* 0x004fea000383ffff */
[----:B------:R-:W-:Y:S05]  /*8690*/  BRA `(.L_x_190) ;  /* 0xffffffac00807947 */ /* 0x000fea000383ffff */
.L_x_64:
[----:B---3--:R-:W-:-:S07]  /*86a0*/  MOV R0, UR5 ;  /* 0x0000000500007c02 */ /* 0x008fce0008000f00 */
.L_x_191:
[----:B-1----:R1:W2:Y:S02]  /*86b0*/  SYNCS.PHASECHK.TRANS64.TRYWAIT P0, [R0+URZ], R3 ;  /* 0x00000003000075a7 */ /* 0x0022a400080011ff */
[----:B--2---:R-:W-:Y:S05]  /*86c0*/  @!P0 NANOSLEEP.SYNCS 0x989680 ;  /* 0x009896800000895d */ /* 0x004fea0003900000 */
[----:B------:R-:W2:Y:S02]  /*86d0*/  @!P0 SYNCS.PHASECHK.TRANS64 P0, [R0+URZ], R3 ;  /* 0x00000003000085a7 */ /* 0x000ea400080010ff */
[----:B--2---:R-:W-:Y:S05]  /*86e0*/  @!P0 BRA `(.L_x_191) ;  /* 0xfffffffc00f08947 */ /* 0x004fea000383ffff */
[----:B------:R-:W-:Y:S05]  /*86f0*/  BRA `(.L_x_192) ;  /* 0xffffffac008c7947 */ /* 0x000fea000383ffff */
.L_x_65:
[----:B---3--:R-:W-:-:S07]  /*8700*/  MOV R0, UR5 ;  /* 0x0000000500007c02 */ /* 0x008fce0008000f00 */
.L_x_193:
[----:B-1----:R1:W2:Y:S02]  /*8710*/  SYNCS.PHASECHK.TRANS64.TRYWAIT P0, [R0+URZ], R3 ;  /* 0x00000003000075a7 */ /* 0x0022a400080011ff */
[----:B--2---:R-:W-:Y:S05]  /*8720*/  @!P0 NANOSLEEP.SYNCS 0x989680 ;  /* 0x009896800000895d */ /* 0x004fea0003900000 */
[----:B------:R-:W2:Y:S02]  /*8730*/  @!P0 SYNCS.PHASECHK.TRANS64 P0, [R0+URZ], R3 ;  /* 0x00000003000085a7 */ /* 0x000ea400080010ff */
[----:B--2---:R-:W-:Y:S05]  /*8740*/  @!P0 BRA `(.L_x_193) ;  /* 0xfffffffc00f08947 */ /* 0x004fea000383ffff */
[----:B------:R-:W-:Y:S05]  /*8750*/  BRA `(.L_x_194) ;  /* 0xffffffac00987947 */ /* 0x000fea000383ffff */
.L_x_66:
[----:B---3--:R-:W-:-:S07]  /*8760*/  MOV R0, UR5 ;  /* 0x0000000500007c02 */ /* 0x008fce0008000f00 */
.L_x_195:
[----:B-1----:R1:W2:Y:S02]  /*8770*/  SYNCS.PHASECHK.TRANS64.TRYWAIT P0, [R0+URZ], R3 ;  /* 0x00000003000075a7 */ /* 0x0022a400080011ff */
[----:B--2---:R-:W-:Y:S05]  /*8780*/  @!P0 NANOSLEEP.SYNCS 0x989680 ;  /* 0x009896800000895d */ /* 0x004fea0003900000 */
[----:B------:R-:W2:Y:S02]  /*8790*/  @!P0 SYNCS.PHASECHK.TRANS64 P0, [R0+URZ], R3 ;  /* 0x00000003000085a7 */ /* 0x000ea400080010ff */
[----:B--2---:R-:W-:Y:S05]  /*87a0*/  @!P0 BRA `(.L_x_195) ;  /* 0xfffffffc00f08947 */ /* 0x004fea000383ffff */
[----:B------:R-:W-:Y:S05]  /*87b0*/  BRA `(.L_x_196) ;  /* 0xffffffac00a47947 */ /* 0x000fea000383ffff */
.L_x_67:
[----:B---3--:R-:W-:-:S07]  /*87c0*/  MOV R0, UR5 ;  /* 0x0000000500007c02 */ /* 0x008fce0008000f00 */
.L_x_197:
[----:B-1----:R1:W2:Y:S02]  /*87d0*/  SYNCS.PHASECHK.TRANS64.TRYWAIT P0, [R0+URZ], R3 ;  /* 0x00000003000075a7 */ /* 0x0022a400080011ff */
[----:B--2---:R-:W-:Y:S05]  /*87e0*/  @!P0 NANOSLEEP.SYNCS 0x989680 ;  /* 0x009896800000895d */ /* 0x004fea0003900000 */
[----:B------:R-:W2:Y:S02]  /*87f0*/  @!P0 SYNCS.PHASECHK.TRANS64 P0, [R0+URZ], R3 ;  /* 0x00000003000085a7 */ /* 0x000ea400080010ff */
[----:B--2---:R-:W-:Y:S05]  /*8800*/  @!P0 BRA `(.L_x_197) ;  /* 0xfffffffc00f08947 */ /* 0x004fea000383ffff */
[----:B------:R-:W-:Y:S05]  /*8810*/  BRA `(.L_x_198) ;  /* 0xffffffac00b07947 */ /* 0x000fea000383ffff */
.L_x_68:
[----:B---3--:R-:W-:-:S07]  /*8820*/  MOV R0, UR5 ;  /* 0x0000000500007c02 */ /* 0x008fce0008000f00 */
.L_x_199:
[----:B-1----:R1:W2:Y:S02]  /*8830*/  SYNCS.PHASECHK.TRANS64.TRYWAIT P0, [R0+URZ], R3 ;  /* 0x00000003000075a7 */ /* 0x0022a400080011ff */
[----:B--2---:R-:W-:Y:S05]  /*8840*/  @!P0 NANOSLEEP.SYNCS 0x989680 ;  /* 0x009896800000895d */ /* 0x004fea0003900000 */
[----:B------:R-:W2:Y:S02]  /*8850*/  @!P0 SYNCS.PHASECHK.TRANS64 P0, [R0+URZ], R3 ;  /* 0x00000003000085a7 */ /* 0x000ea400080010ff */
[----:B--2---:R-:W-:Y:S05]  /*8860*/  @!P0 BRA `(.L_x_199) ;  /* 0xfffffffc00f08947 */ /* 0x004fea000383ffff */
[----:B------:R-:W-:Y:S05]  /*8870*/  BRA `(.L_x_200) ;  /* 0xffffffac00bc7947 */ /* 0x000fea000383ffff */
.L_x_69:
[----:B---3--:R-:W-:-:S07]  /*8880*/  MOV R0, UR5 ;  /* 0x0000000500007c02 */ /* 0x008fce0008000f00 */
.L_x_201:
[----:B-1----:R1:W2:Y:S02]  /*8890*/  SYNCS.PHASECHK.TRANS64.TRYWAIT P0, [R0+URZ], R3 ;  /* 0x00000003000075a7 */ /* 0x0022a400080011ff */
[----:B--2---:R-:W-:Y:S05]  /*88a0*/  @!P0 NANOSLEEP.SYNCS 0x989680 ;  /* 0x009896800000895d */ /* 0x004fea0003900000 */
[----:B------:R-:W2:Y:S02]  /*88b0*/  @!P0 SYNCS.PHASECHK.TRANS64 P0, [R0+URZ], R3 ;  /* 0x00000003000085a7 */ /* 0x000ea400080010ff */
[----:B--2---:R-:W-:Y:S05]  /*88c0*/  @!P0 BRA `(.L_x_201) ;  /* 0xfffffffc00f08947 */ /* 0x004fea000383ffff */
[----:B------:R-:W-:Y:S05]  /*88d0*/  BRA `(.L_x_202) ;  /* 0xffffffac00c87947 */ /* 0x000fea000383ffff */
.L_x_70:
[----:B---3--:R-:W-:-:S07]  /*88e0*/  MOV R0, UR5 ;  /* 0x0000000500007c02 */ /* 0x008fce0008000f00 */
.L_x_203:
[----:B-1----:R1:W2:Y:S02]  /*88f0*/  SYNCS.PHASECHK.TRANS64.TRYWAIT P0, [R0+URZ], R3 ;  /* 0x00000003000075a7 */ /* 0x0022a400080011ff */
[----:B--2---:R-:W-:Y:S05]  /*8900*/  @!P0 NANOSLEEP.SYNCS 0x989680 ;  /* 0x009896800000895d */ /* 0x004fea0003900000 */
[----:B------:R-:W2:Y:S02]  /*8910*/  @!P0 SYNCS.PHASECHK.TRANS64 P0, [R0+URZ], R3 ;  /* 0x00000003000085a7 */ /* 0x000ea400080010ff */
[----:B--2---:R-:W-:Y:S05]  /*8920*/  @!P0 BRA `(.L_x_203) ;  /* 0xfffffffc00f08947 */ /* 0x004fea000383ffff */
[----:B------:R-:W-:Y:S05]  /*8930*/  BRA `(.L_x_204) ;  /* 0xffffffac00d47947 */ /* 0x000fea000383ffff */
.L_x_71:
[----:B---3--:R-:W-:-:S07]  /*8940*/  MOV R0, UR5 ;  /* 0x0000000500007c02 */ /* 0x008fce0008000f00 */
.L_x_205:
[----:B-1----:R1:W2:Y:S02]  /*8950*/  SYNCS.PHASECHK.TRANS64.TRYWAIT P0, [R0+URZ], R3 ;  /* 0x00000003000075a7 */ /* 0x0022a400080011ff */
[----:B--2---:R-:W-:Y:S05]  /*8960*/  @!P0 NANOSLEEP.SYNCS 0x989680 ;  /* 0x009896800000895d */ /* 0x004fea0003900000 */
[----:B------:R-:W2:Y:S02]  /*8970*/  @!P0 SYNCS.PHASECHK.TRANS64 P0, [R0+URZ], R3 ;  /* 0x00000003000085a7 */ /* 0x000ea400080010ff */
[----:B--2---:R-:W-:Y:S05]  /*8980*/  @!P0 BRA `(.L_x_205) ;  /* 0xfffffffc00f08947 */ /* 0x004fea000383ffff */
[----:B------:R-:W-:Y:S05]  /*8990*/  BRA `(.L_x_206) ;  /* 0xffffffac00e07947 */ /* 0x000fea000383ffff */
.L_x_72:
[----:B---3--:R-:W-:-:S07]  /*89a0*/  MOV R0, UR5 ;  /* 0x0000000500007c02 */ /* 0x008fce0008000f00 */
.L_x_207:
[----:B-1----:R1:W2:Y:S02]  /*89b0*/  SYNCS.PHASECHK.TRANS64.TRYWAIT P0, [R0+URZ], R3 ;  /* 0x00000003000075a7 */ /* 0x0022a400080011ff */
[----:B--2---:R-:W-:Y:S05]  /*89c0*/  @!P0 NANOSLEEP.SYNCS 0x989680 ;  /* 0x009896800000895d */ /* 0x004fea0003900000 */
[----:B------:R-:W2:Y:S02]  /*89d0*/  @!P0 SYNCS.PHASECHK.TRANS64 P0, [R0+URZ], R3 ;  /* 0x00000003000085a7 */ /* 0x000ea400080010ff */
[----:B--2---:R-:W-:Y:S05]  /*89e0*/  @!P0 BRA `(.L_x_207) ;  /* 0xfffffffc00f08947 */ /* 0x004fea000383ffff */
[----:B------:R-:W-:Y:S05]  /*89f0*/  BRA `(.L_x_208) ;  /* 0xffffffac00ec7947 */ /* 0x000fea000383ffff */
.L_x_73:
[----:B---3--:R-:W-:-:S07]  /*8a00*/  MOV R0, UR5 ;  /* 0x0000000500007c02 */ /* 0x008fce0008000f00 */
.L_x_209:
[----:B-1----:R1:W2:Y:S02]  /*8a10*/  SYNCS.PHASECHK.TRANS64.TRYWAIT P0, [R0+URZ], R3 ;  /* 0x00000003000075a7 */ /* 0x0022a400080011ff */
[----:B--2---:R-:W-:Y:S05]  /*8a20*/  @!P0 NANOSLEEP.SYNCS 0x989680 ;  /* 0x009896800000895d */ /* 0x004fea0003900000 */
[----:B------:R-:W2:Y:S02]  /*8a30*/  @!P0 SYNCS.PHASECHK.TRANS64 P0, [R0+URZ], R3 ;  /* 0x00000003000085a7 */ /* 0x000ea400080010ff */
[----:B--2---:R-:W-:Y:S05]  /*8a40*/  @!P0 BRA `(.L_x_209) ;  /* 0xfffffffc00f08947 */ /* 0x004fea000383ffff */
[----:B------:R-:W-:Y:S05]  /*8a50*/  BRA `(.L_x_210) ;  /* 0xffffffac00f87947 */ /* 0x000fea000383ffff */
.L_x_74:
[----:B---3--:R-:W-:-:S07]  /*8a60*/  MOV R0, UR5 ;  /* 0x0000000500007c02 */ /* 0x008fce0008000f00 */
.L_x_211:
[----:B-1----:R1:W2:Y:S02]  /*8a70*/  SYNCS.PHASECHK.TRANS64.TRYWAIT P0, [R0+URZ], R3 ;  /* 0x00000003000075a7 */ /* 0x0022a400080011ff */
[----:B--2---:R-:W-:Y:S05]  /*8a80*/  @!P0 NANOSLEEP.SYNCS 0x989680 ;  /* 0x009896800000895d */ /* 0x004fea0003900000 */
[----:B------:R-:W2:Y:S02]  /*8a90*/  @!P0 SYNCS.PHASECHK.TRANS64 P0, [R0+URZ], R3 ;  /* 0x00000003000085a7 */ /* 0x000ea400080010ff */
[----:B--2---:R-:W-:Y:S05]  /*8aa0*/  @!P0 BRA `(.L_x_211) ;  /* 0xfffffffc00f08947 */ /* 0x004fea000383ffff */
[----:B------:R-:W-:Y:S05]  /*8ab0*/  BRA `(.L_x_212) ;  /* 0xffffffb000047947 */ /* 0x000fea000383ffff */
.L_x_75:
[----:B---3--:R-:W-:-:S07]  /*8ac0*/  MOV R0, UR5 ;  /* 0x0000000500007c02 */ /* 0x008fce0008000f00 */
.L_x_213:
[----:B-1----:R1:W2:Y:S02]  /*8ad0*/  SYNCS.PHASECHK.TRANS64.TRYWAIT P0, [R0+URZ], R3 ;  /* 0x00000003000075a7 */ /* 0x0022a400080011ff */
[----:B--2---:R-:W-:Y:S05]  /*8ae0*/  @!P0 NANOSLEEP.SYNCS 0x989680 ;  /* 0x009896800000895d */ /* 0x004fea0003900000 */
[----:B------:R-:W2:Y:S02]  /*8af0*/  @!P0 SYNCS.PHASECHK.TRANS64 P0, [R0+URZ], R3 ;  /* 0x00000003000085a7 */ /* 0x000ea400080010ff */
[----:B--2---:R-:W-:Y:S05]  /*8b00*/  @!P0 BRA `(.L_x_213) ;  /* 0xfffffffc00f08947 */ /* 0x004fea000383ffff */
[----:B------:R-:W-:Y:S05]  /*8b10*/  BRA `(.L_x_214) ;  /* 0xffffffb000107947 */ /* 0x000fea000383ffff */
.L_x_76:
[----:B---3--:R-:W-:-:S07]  /*8b20*/  MOV R0, UR5 ;  /* 0x0000000500007c02 */ /* 0x008fce0008000f00 */
.L_x_215:
[----:B-1----:R1:W2:Y:S02]  /*8b30*/  SYNCS.PHASECHK.TRANS64.TRYWAIT P0, [R0+URZ], R3 ;  /* 0x00000003000075a7 */ /* 0x0022a400080011ff */
[----:B--2---:R-:W-:Y:S05]  /*8b40*/  @!P0 NANOSLEEP.SYNCS 0x989680 ;  /* 0x009896800000895d */ /* 0x004fea0003900000 */
[----:B------:R-:W2:Y:S02]  /*8b50*/  @!P0 SYNCS.PHASECHK.TRANS64 P0, [R0+URZ], R3 ;  /* 0x00000003000085a7 */ /* 0x000ea400080010ff */
[----:B--2---:R-:W-:Y:S05]  /*8b60*/  @!P0 BRA `(.L_x_215) ;  /* 0xfffffffc00f08947 */ /* 0x004fea000383ffff */
[----:B------:R-:W-:Y:S05]  /*8b70*/  BRA `(.L_x_216) ;  /* 0xffffffb0001c7947 */ /* 0x000fea000383ffff */
.L_x_77:
[----:B---3--:R-:W-:-:S07]  /*8b80*/  MOV R0, UR5 ;  /* 0x0000000500007c02 */ /* 0x008fce0008000f00 */
.L_x_217:
[----:B-1----:R1:W2:Y:S02]  /*8b90*/  SYNCS.PHASECHK.TRANS64.TRYWAIT P0, [R0+URZ], R3 ;  /* 0x00000003000075a7 */ /* 0x0022a400080011ff */
[----:B--2---:R-:W-:Y:S05]  /*8ba0*/  @!P0 NANOSLEEP.SYNCS 0x989680 ;  /* 0x009896800000895d */ /* 0x004fea0003900000 */
[----:B------:R-:W2:Y:S02]  /*8bb0*/  @!P0 SYNCS.PHASECHK.TRANS64 P0, [R0+URZ], R3 ;  /* 0x00000003000085a7 */ /* 0x000ea400080010ff */
[----:B--2---:R-:W-:Y:S05]  /*8bc0*/  @!P0 BRA `(.L_x_217) ;  /* 0xfffffffc00f08947 */ /* 0x004fea000383ffff */
[----:B------:R-:W-:Y:S05]  /*8bd0*/  BRA `(.L_x_218) ;  /* 0xffffffb000287947 */ /* 0x000fea000383ffff */
.L_x_78:
[----:B---3--:R-:W-:-:S07]  /*8be0*/  MOV R0, UR5 ;  /* 0x0000000500007c02 */ /* 0x008fce0008000f00 */
.L_x_219:
[----:B-1----:R1:W2:Y:S02]  /*8bf0*/  SYNCS.PHASECHK.TRANS64.TRYWAIT P0, [R0+URZ], R3 ;  /* 0x00000003000075a7 */ /* 0x0022a400080011ff */
[----:B--2---:R-:W-:Y:S05]  /*8c00*/  @!P0 NANOSLEEP.SYNCS 0x989680 ;  /* 0x009896800000895d */ /* 0x004fea0003900000 */
[----:B------:R-:W2:Y:S02]  /*8c10*/  @!P0 SYNCS.PHASECHK.TRANS64 P0, [R0+URZ], R3 ;  /* 0x00000003000085a7 */ /* 0x000ea400080010ff */
[----:B--2---:R-:W-:Y:S05]  /*8c20*/  @!P0 BRA `(.L_x_219) ;  /* 0xfffffffc00f08947 */ /* 0x004fea000383ffff */
[----:B------:R-:W-:Y:S05]  /*8c30*/  BRA `(.L_x_220) ;  /* 0xffffffb000347947 */ /* 0x000fea000383ffff */
.L_x_81:
[----:B-1----:R1:W2:Y:S02]  /*8c40*/  SYNCS.PHASECHK.TRANS64.TRYWAIT P0, [R0+URZ+0x2c0], R5 ;  /* 0x0002c005000075a7 */ /* 0x0022a400080011ff */
[----:B--2---:R-:W-:Y:S05]  /*8c50*/  @!P0 NANOSLEEP.SYNCS 0x989680 ;  /* 0x009896800000895d */ /* 0x004fea0003900000 */
[----:B------:R-:W2:Y:S02]  /*8c60*/  @!P0 SYNCS.PHASECHK.TRANS64 P0, [R0+URZ+0x2c0], R5 ;  /* 0x0002c005000085a7 */ /* 0x000ea400080010ff */
[----:B--2---:R-:W-:Y:S05]  /*8c70*/  @!P0 BRA `(.L_x_81) ;  /* 0xfffffffc00f08947 */ /* 0x004fea000383ffff */
[----:B------:R-:W-:Y:S05]  /*8c80*/  BRA `(.L_x_221) ;  /* 0xffffffb000947947 */ /* 0x000fea000383ffff */
.L_x_82:
[----:B------:R-:W-:-:S07]  /*8c90*/  MOV R0, UR5 ;  /* 0x0000000500007c02 */ /* 0x000fce0008000f00 */
.L_x_222:
[----:B-1----:R1:W2:Y:S02]  /*8ca0*/  SYNCS.PHASECHK.TRANS64.TRYWAIT P0, [R0+URZ+0x270], R7 ;  /* 0x00027007000075a7 */ /* 0x0022a400080011ff */
[----:B--2---:R-:W-:Y:S05]  /*8cb0*/  @!P0 NANOSLEEP.SYNCS 0x989680 ;  /* 0x009896800000895d */ /* 0x004fea0003900000 */
[----:B------:R-:W2:Y:S02]  /*8cc0*/  @!P0 SYNCS.PHASECHK.TRANS64 P0, [R0+URZ+0x270], R7 ;  /* 0x00027007000085a7 */ /* 0x000ea400080010ff */
[----:B--2---:R-:W-:Y:S05]  /*8cd0*/  @!P0 BRA `(.L_x_222) ;  /* 0xfffffffc00f08947 */ /* 0x004fea000383ffff */
[----:B------:R-:W-:Y:S05]  /*8ce0*/  BRA `(.L_x_223) ;  /* 0xffffffb000a47947 */ /* 0x000fea000383ffff */
.L_x_83:
[----:B-1----:R1:W2:Y:S02]  /*8cf0*/  SYNCS.PHASECHK.TRANS64.TRYWAIT P1, [R0+URZ+0x260], R5 ;  /* 0x00026005000075a7 */ /* 0x0022a400080211ff */
[----:B--2---:R-:W-:Y:S05]  /*8d00*/  @!P1 NANOSLEEP.SYNCS 0x989680 ;  /* 0x009896800000995d */ /* 0x004fea0003900000 */
[----:B------:R-:W2:Y:S02]  /*8d10*/  @!P1 SYNCS.PHASECHK.TRANS64 P1, [R0+URZ+0x260], R5 ;  /* 0x00026005000095a7 */ /* 0x000ea400080210ff */
[----:B--2---:R-:W-:Y:S05]  /*8d20*/  @!P1 BRA `(.L_x_83) ;  /* 0xfffffffc00f09947 */ /* 0x004fea000383ffff */
[----:B------:R-:W-:Y:S05]  /*8d30*/  BRA `(.L_x_224) ;  /* 0xffffffb000d47947 */ /* 0x000fea000383ffff */
.L_x_86:
[----:B------:R-:W-:-:S07]  /*8d40*/  MOV R0, UR5 ;  /* 0x0000000500007c02 */ /* 0x000fce0008000f00 */
.L_x_225:
[----:B-1----:R1:W2:Y:S02]  /*8d50*/  SYNCS.PHASECHK.TRANS64.TRYWAIT P0, [R0+URZ+0x270], R3 ;  /* 0x00027003000075a7 */ /* 0x0022a400080011ff */
[----:B--2---:R-:W-:Y:S05]  /*8d60*/  @!P0 NANOSLEEP.SYNCS 0x989680 ;  /* 0x009896800000895d */ /* 0x004fea0003900000 */
[----:B------:R-:W2:Y:S02]  /*8d70*/  @!P0 SYNCS.PHASECHK.TRANS64 P0, [R0+URZ+0x270], R3 ;  /* 0x00027003000085a7 */ /* 0x000ea400080010ff */
[----:B--2---:R-:W-:Y:S05]  /*8d80*/  @!P0 BRA `(.L_x_225) ;  /* 0xfffffffc00f08947 */ /* 0x004fea000383ffff */
[----:B------:R-:W-:Y:S05]  /*8d90*/  BRA `(.L_x_85) ;  /* 0xffffffb400287947 */ /* 0x000fea000383ffff */
.L_x_95:
[----:B-1----:R-:W-:-:S04]  /*8da0*/  MOV R4, UR6 ;  /* 0x0000000600047c02 */ /* 0x002fc80008000f00 */
[----:B------:R1:W2:Y:S03]  /*8db0*/  SYNCS.PHASECHK.TRANS64.TRYWAIT P0, [R4+URZ+0x8], R5 ;  /* 0x00000805040075a7 */ /* 0x0002a600080011ff */
[----:B--2---:R-:W-:Y:S05]  /*8dc0*/  @!P0 NANOSLEEP.SYNCS 0x989680 ;  /* 0x009896800000895d */ /* 0x004fea0003900000 */
[----:B------:R-:W2:Y:S02]  /*8dd0*/  @!P0 SYNCS.PHASECHK.TRANS64 P0, [R4+URZ+0x8], R5 ;  /* 0x00000805040085a7 */ /* 0x000ea400080010ff */
[----:B--2---:R-:W-:Y:S05]  /*8de0*/  @!P0 BRA `(.L_x_95) ;  /* 0xfffffffc00ec8947 */ /* 0x004fea000383ffff */
[----:B------:R-:W-:Y:S05]  /*8df0*/  BRA `(.L_x_94) ;  /* 0xffffffb400dc7947 */ /* 0x000fea000383ffff */
.L_x_97:
[----:B------:R-:W-:Y:S01]  /*8e00*/  BSSY B0, `(.L_x_226) ;  /* 0x0000006000007945 */ /* 0x000fe20003800000 */
[----:B------:R-:W-:-:S07]  /*8e10*/  MOV R15, 0xffffffff ;  /* 0xffffffff000f7802 */ /* 0x000fce0000000f00 */
[----:B-1---5:R-:W-:Y:S05]  /*8e20*/  WARPSYNC.COLLECTIVE R15, `(.L_x_227) ;  /* 0x000000000f0c7348 */ /* 0x022fea0003c00000 */
[----:B------:R-:W-:Y:S02]  /*8e30*/  ELECT P6, UR79, PT ;  /* 0x00000000004f782f */ /* 0x000fe400038c0000 */
[----:B------:R-:W-:Y:S01]  /*8e40*/  MOV R14, UR79 ;  /* 0x0000004f000e7c02 */ /* 0x000fe20008000f00 */
[----:B-1---5:R-:W-:Y:S10]  /*8e50*/  ENDCOLLECTIVE ;  /* 0x000000000000791b */ /* 0x022ff40003800000 */
.L_x_227:
[----:B------:R-:W-:Y:S05]  /*8e60*/  BSYNC B0 ;  /* 0x0000000000007941 */ /* 0x000fea0003800000 */
.L_x_226:
[----:B------:R-:W-:Y:S05]  /*8e70*/  BRA `(.L_x_228) ;  /* 0xffffffb8000c7947 */ /* 0x000fea000383ffff */
.L_x_99:
[----:B-1----:R-:W-:-:S04]  /*8e80*/  MOV R2, UR6 ;  /* 0x0000000600027c02 */ /* 0x002fc80008000f00 */
[----:B------:R1:W2:Y:S03]  /*8e90*/  SYNCS.PHASECHK.TRANS64.TRYWAIT P0, [R2+URZ+0x8], R3 ;  /* 0x00000803020075a7 */ /* 0x0002a600080011ff */
[----:B--2---:R-:W-:Y:S05]  /*8ea0*/  @!P0 NANOSLEEP.SYNCS 0x989680 ;  /* 0x009896800000895d */ /* 0x004fea0003900000 */
[----:B------:R-:W2:Y:S02]  /*8eb0*/  @!P0 SYNCS.PHASECHK.TRANS64 P0, [R2+URZ+0x8], R3 ;  /* 0x00000803020085a7 */ /* 0x000ea400080010ff */
[----:B--2---:R-:W-:Y:S05]  /*8ec0*/  @!P0 BRA `(.L_x_99) ;  /* 0xfffffffc00ec8947 */ /* 0x004fea000383ffff */
[----:B------:R-:W-:Y:S05]  /*8ed0*/  BRA `(.L_x_98) ;  /* 0xffffffb800107947 */ /* 0x000fea000383ffff */
.L_x_100:
[----:B-1----:R1:W2:Y:S02]  /*8ee0*/  SYNCS.PHASECHK.TRANS64.TRYWAIT P0, [R0+URZ+0x260], R5 ;  /* 0x00026005000075a7 */ /* 0x0022a400080011ff */
[----:B--2---:R-:W-:Y:S05]  /*8ef0*/  @!P0 NANOSLEEP.SYNCS 0x989680 ;  /* 0x009896800000895d */ /* 0x004fea0003900000 */
[----:B------:R-:W2:Y:S02]  /*8f00*/  @!P0 SYNCS.PHASECHK.TRANS64 P0, [R0+URZ+0x260], R5 ;  /* 0x00026005000085a7 */ /* 0x000ea400080010ff */
[----:B--2---:R-:W-:Y:S05]  /*8f10*/  @!P0 BRA `(.L_x_100) ;  /* 0xfffffffc00f08947 */ /* 0x004fea000383ffff */
[----:B------:R-:W-:Y:S05]  /*8f20*/  BRA `(.L_x_229) ;  /* 0xffffffb800ec7947 */ /* 0x000fea000383ffff */
.L_x_102:
[----:B------:R-:W-:-:S07]  /*8f30*/  MOV R0, UR10 ;  /* 0x0000000a00007c02 */ /* 0x000fce0008000f00 */
.L_x_230:
[----:B-1----:R1:W2:Y:S02]  /*8f40*/  SYNCS.PHASECHK.TRANS64.TRYWAIT P0, [R0+URZ+0x2a0], R5 ;  /* 0x0002a005000075a7 */ /* 0x0022a400080011ff */
[----:B--2---:R-:W-:Y:S05]  /*8f50*/  @!P0 NANOSLEEP.SYNCS 0x989680 ;  /* 0x009896800000895d */ /* 0x004fea0003900000 */
[----:B------:R-:W2:Y:S02]  /*8f60*/  @!P0 SYNCS.PHASECHK.TRANS64 P0, [R0+URZ+0x2a0], R5 ;  /* 0x0002a005000085a7 */ /* 0x000ea400080010ff */
[----:B--2---:R-:W-:Y:S05]  /*8f70*/  @!P0 BRA `(.L_x_230) ;  /* 0xfffffffc00f08947 */ /* 0x004fea000383ffff */
[----:B------:R-:W-:Y:S05]  /*8f80*/  BRA `(.L_x_231) ;  /* 0xffffffbc00387947 */ /* 0x000fea000383ffff */
.L_x_105:
[----:B------:R-:W-:Y:S07]  /*8f90*/  MOV R0, UR9 ;  /* 0x0000000900007c02 */ /* 0x000fee0008000f00 */
.L_x_232:
[----:B-1----:R1:W2:Y:S02]  /*8fa0*/  SYNCS.PHASECHK.TRANS64.TRYWAIT P0, [R0+URZ], R5 ;  /* 0x00000005000075a7 */ /* 0x0022a400080011ff */
[----:B--2---:R-:W-:Y:S05]  /*8fb0*/  @!P0 NANOSLEEP.SYNCS 0x989680 ;  /* 0x009896800000895d */ /* 0x004fea0003900000 */
[----:B------:R-:W2:Y:S02]  /*8fc0*/  @!P0 SYNCS.PHASECHK.TRANS64 P0, [R0+URZ], R5 ;  /* 0x00000005000085a7 */ /* 0x000ea400080010ff */
[----:B--2---:R-:W-:Y:S05]  /*8fd0*/  @!P0 BRA `(.L_x_232) ;  /* 0xfffffffc00f08947 */ /* 0x004fea000383ffff */
[----:B------:R-:W-:Y:S05]  /*8fe0*/  BRA `(.L_x_104) ;  /* 0xffffffbc004c7947 */ /* 0x000fea000383ffff */
.L_x_109:
[----:B-1----:R-:W-:-:S07]  /*8ff0*/  MOV R0, UR7 ;  /* 0x0000000700007c02 */ /* 0x002fce0008000f00 */
.L_x_233:
[----:B-1----:R1:W2:Y:S02]  /*9000*/  SYNCS.PHASECHK.TRANS64.TRYWAIT P0, [R0+URZ], R3 ;  /* 0x00000003000075a7 */ /* 0x0022a400080011ff */
[----:B--2---:R-:W-:Y:S05]  /*9010*/  @!P0 NANOSLEEP.SYNCS 0x989680 ;  /* 0x009896800000895d */ /* 0x004fea0003900000 */
[----:B------:R-:W2:Y:S02]  /*9020*/  @!P0 SYNCS.PHASECHK.TRANS64 P0, [R0+URZ], R3 ;  /* 0x00000003000085a7 */ /* 0x000ea400080010ff */
[----:B--2---:R-:W-:Y:S05]  /*9030*/  @!P0 BRA `(.L_x_233) ;  /* 0xfffffffc00f08947 */ /* 0x004fea000383ffff */
[----:B------:R-:W-:Y:S05]  /*9040*/  BRA `(.L_x_234) ;  /* 0xffffffc000187947 */ /* 0x000fea000383ffff */
.L_x_110:
[----:B------:R-:W-:-:S07]  /*9050*/  MOV R0, UR7 ;  /* 0x0000000700007c02 */ /* 0x000fce0008000f00 */
.L_x_235:
[----:B-1----:R1:W2:Y:S02]  /*9060*/  SYNCS.PHASECHK.TRANS64.TRYWAIT P0, [R0+URZ], R3 ;  /* 0x00000003000075a7 */ /* 0x0022a400080011ff */
[----:B--2---:R-:W-:Y:S05]  /*9070*/  @!P0 NANOSLEEP.SYNCS 0x989680 ;  /* 0x009896800000895d */ /* 0x004fea0003900000 */
[----:B------:R-:W2:Y:S02]  /*9080*/  @!P0 SYNCS.PHASECHK.TRANS64 P0, [R0+URZ], R3 ;  /* 0x00000003000085a7 */ /* 0x000ea400080010ff */
[----:B--2---:R-:W-:Y:S05]  /*9090*/  @!P0 BRA `(.L_x_235) ;  /* 0xfffffffc00f08947 */ /* 0x004fea000383ffff */
[----:B------:R-:W-:Y:S05]  /*90a0*/  BRA `(.L_x_236) ;  /* 0xffffffc000247947 */ /* 0x000fea000383ffff */
.L_x_111:
[----:B------:R-:W-:-:S07]  /*90b0*/  MOV R0, UR7 ;  /* 0x0000000700007c02 */ /* 0x000fce0008000f00 */
.L_x_237:
[----:B-1----:R1:W2:Y:S02]  /*90c0*/  SYNCS.PHASECHK.TRANS64.TRYWAIT P0, [R0+URZ], R3 ;  /* 0x00000003000075a7 */ /* 0x0022a400080011ff */
[----:B--2---:R-:W-:Y:S05]  /*90d0*/  @!P0 NANOSLEEP.SYNCS 0x989680 ;  /* 0x009896800000895d */ /* 0x004fea0003900000 */
[----:B------:R-:W2:Y:S02]  /*90e0*/  @!P0 SYNCS.PHASECHK.TRANS64 P0, [R0+URZ], R3 ;  /* 0x00000003000085a7 */ /* 0x000ea400080010ff */
[----:B--2---:R-:W-:Y:S05]  /*90f0*/  @!P0 BRA `(.L_x_237) ;  /* 0xfffffffc00f08947 */ /* 0x004fea000383ffff */
[----:B------:R-:W-:Y:S05]  /*9100*/  BRA `(.L_x_238) ;  /* 0xffffffc000307947 */ /* 0x000fea000383ffff */
.L_x_114:
[----:B------:R-:W-:-:S07]  /*9110*/  MOV R0, UR8 ;  /* 0x0000000800007c02 */ /* 0x000fce0008000f00 */
.L_x_239:
[----:B-1----:R1:W2:Y:S02]  /*9120*/  SYNCS.PHASECHK.TRANS64.TRYWAIT P1, [R0+URZ+0x2e0], R3 ;  /* 0x0002e003000075a7 */ /* 0x0022a400080211ff */
[----:B--2---:R-:W-:Y:S05]  /*9130*/  @!P1 NANOSLEEP.SYNCS 0x989680 ;  /* 0x009896800000995d */ /* 0x004fea0003900000 */
[----:B------:R-:W2:Y:S02]  /*9140*/  @!P1 SYNCS.PHASECHK.TRANS64 P1, [R0+URZ+0x2e0], R3 ;  /* 0x0002e003000095a7 */ /* 0x000ea400080210ff */
[----:B--2---:R-:W-:Y:S05]  /*9150*/  @!P1 BRA `(.L_x_239) ;  /* 0xfffffffc00f09947 */ /* 0x004fea000383ffff */
[----:B------:R-:W-:Y:S05]  /*9160*/  BRA `(.L_x_240) ;  /* 0xffffffc0007c7947 */ /* 0x000fea000383ffff */
.L_x_119:
[----:B--2---:R2:W4:Y:S02]  /*9170*/  SYNCS.PHASECHK.TRANS64.TRYWAIT P0, [R0+URZ+0x260], R3 ;  /* 0x00026003000075a7 */ /* 0x00452400080011ff */
[----:B----4-:R-:W-:Y:S05]  /*9180*/  @!P0 NANOSLEEP.SYNCS 0x989680 ;  /* 0x009896800000895d */ /* 0x010fea0003900000 */
[----:B------:R-:W4:Y:S02]  /*9190*/  @!P0 SYNCS.PHASECHK.TRANS64 P0, [R0+URZ+0x260], R3 ;  /* 0x00026003000085a7 */ /* 0x000f2400080010ff */
[----:B----4-:R-:W-:Y:S05]  /*91a0*/  @!P0 BRA `(.L_x_119) ;  /* 0xfffffffc00f08947 */ /* 0x010fea000383ffff */
[----:B------:R-:W-:Y:S05]  /*91b0*/  BRA `(.L_x_241) ;  /* 0xffffffc400807947 */ /* 0x000fea000383ffff */
.L_x_122:
[----:B------:R-:W-:Y:S07]  /*91c0*/  MOV R0, UR6 ;  /* 0x0000000600007c02 */ /* 0x000fee0008000f00 */
.L_x_242:
[----:B--2---:R2:W4:Y:S02]  /*91d0*/  SYNCS.PHASECHK.TRANS64.TRYWAIT P0, [R0+URZ+0x258], R3 ;  /* 0x00025803000075a7 */ /* 0x00452400080011ff */
[----:B----4-:R-:W-:Y:S05]  /*91e0*/  @!P0 NANOSLEEP.SYNCS 0x989680 ;  /* 0x009896800000895d */ /* 0x010fea0003900000 */
[----:B------:R-:W4:Y:S02]  /*91f0*/  @!P0 SYNCS.PHASECHK.TRANS64 P0, [R0+URZ+0x258], R3 ;  /* 0x00025803000085a7 */ /* 0x000f2400080010ff */
[----:B----4-:R-:W-:Y:S05]  /*9200*/  @!P0 BRA `(.L_x_242) ;  /* 0xfffffffc00f08947 */ /* 0x010fea000383ffff */
[----:B------:R-:W-:Y:S05]  /*9210*/  BRA `(.L_x_121) ;  /* 0xffffffc8006c7947 */ /* 0x000fea000383ffff */
.L_x_125:
[----:B------:R-:W-:Y:S07]  /*9220*/  MOV R3, UR6 ;  /* 0x0000000600037c02 */ /* 0x000fee0008000f00 */
.L_x_243:
[----:B-1----:R1:W2:Y:S02]  /*9230*/  SYNCS.PHASECHK.TRANS64.TRYWAIT P2, [R3+URZ+0x248], R26 ;  /* 0x0002481a030075a7 */ /* 0x0022a400080411ff */
[----:B--2---:R-:W-:Y:S05]  /*9240*/  @!P2 NANOSLEEP.SYNCS 0x989680 ;  /* 0x009896800000a95d */ /* 0x004fea0003900000 */
[----:B------:R-:W2:Y:S02]  /*9250*/  @!P2 SYNCS.PHASECHK.TRANS64 P2, [R3+URZ+0x248], R26 ;  /* 0x0002481a0300a5a7 */ /* 0x000ea400080410ff */
[----:B--2---:R-:W-:Y:S05]  /*9260*/  @!P2 BRA `(.L_x_243) ;  /* 0xfffffffc00f0a947 */ /* 0x004fea000383ffff */
[----:B------:R-:W-:Y:S05]  /*9270*/  BRA `(.L_x_244) ;  /* 0xffffffcc00007947 */ /* 0x000fea000383ffff */
.L_x_128:
[----:B--2---:R2:W3:Y:S02]  /*9280*/  SYNCS.PHASECHK.TRANS64.TRYWAIT P0, [R0+URZ+0x260], R3 ;  /* 0x00026003000075a7 */ /* 0x0044e400080011ff */
[----:B---3--:R-:W-:Y:S05]  /*9290*/  @!P0 NANOSLEEP.SYNCS 0x989680 ;  /* 0x009896800000895d */ /* 0x008fea0003900000 */
[----:B------:R-:W3:Y:S02]  /*92a0*/  @!P0 SYNCS.PHASECHK.TRANS64 P0, [R0+URZ+0x260], R3 ;  /* 0x00026003000085a7 */ /* 0x000ee400080010ff */
[----:B---3--:R-:W-:Y:S05]  /*92b0*/  @!P0 BRA `(.L_x_128) ;  /* 0xfffffffc00f08947 */ /* 0x008fea000383ffff */
[----:B------:R-:W-:Y:S05]  /*92c0*/  BRA `(.L_x_245) ;  /* 0xffffffd000607947 */ /* 0x000fea000383ffff */
.L_x_140:
[----:B-1----:R-:W-:Y:S04]  /*92d0*/  MOV R0, UR43 ;  /* 0x0000002b00007c02 */ /* 0x002fe80008000f00 */
[----:B------:R1:W2:Y:S03]  /*92e0*/  SYNCS.PHASECHK.TRANS64.TRYWAIT P1, [R0+URZ+0x240], R3 ;  /* 0x00024003000075a7 */ /* 0x0002a600080211ff */
[----:B--2---:R-:W-:Y:S05]  /*92f0*/  @!P1 NANOSLEEP.SYNCS 0x989680 ;  /* 0x009896800000995d */ /* 0x004fea0003900000 */
[----:B------:R-:W2:Y:S02]  /*9300*/  @!P1 SYNCS.PHASECHK.TRANS64 P1, [R0+URZ+0x240], R3 ;  /* 0x00024003000095a7 */ /* 0x000ea400080210ff */
[----:B--2---:R-:W-:Y:S05]  /*9310*/  @!P1 BRA `(.L_x_140) ;  /* 0xfffffffc00ec9947 */ /* 0x004fea000383ffff */
[----:B------:R-:W-:Y:S05]  /*9320*/  BRA `(.L_x_139) ;  /* 0xffffffdc004c7947 */ /* 0x000fea000383ffff */
.L_x_142:
[----:B-1----:R1:W2:Y:S02]  /*9330*/  SYNCS.PHASECHK.TRANS64.TRYWAIT P1, [R113+URZ+0x280], R2 ;  /* 0x00028002710075a7 */ /* 0x0022a400080211ff */
[----:B--2---:R-:W-:Y:S05]  /*9340*/  @!P1 NANOSLEEP.SYNCS 0x989680 ;  /* 0x009896800000995d */ /* 0x004fea0003900000 */
[----:B------:R-:W2:Y:S02]  /*9350*/  @!P1 SYNCS.PHASECHK.TRANS64 P1, [R113+URZ+0x280], R2 ;  /* 0x00028002710095a7 */ /* 0x000ea400080210ff */
[----:B--2---:R-:W-:Y:S05]  /*9360*/  @!P1 BRA `(.L_x_142) ;  /* 0xfffffffc00f09947 */ /* 0x004fea000383ffff */
[----:B------:R-:W-:Y:S05]  /*9370*/  BRA `(.L_x_141) ;  /* 0xffffffdc00887947 */ /* 0x000fea000383ffff */
        .weak           $__internal_0_$__cuda_sm10x_tcgen05_guardrail_trap_col_being_dealloced_not_returned_by_alloc
        .type           $__internal_0_$__cuda_sm10x_tcgen05_guardrail_trap_col_being_dealloced_not_returned_by_alloc,@function
        .size           $__internal_0_$__cuda_sm10x_tcgen05_guardrail_trap_col_being_dealloced_not_returned_by_alloc,($__internal_1_$__cuda_sm10x_tcgen05_guardrail_trap_phase_invalid_during_alloc - $__internal_0_$__cuda_sm10x_tcgen05_guardrail_trap_col_being_dealloced_not_returned_by_alloc)
$__internal_0_$__cuda_sm10x_tcgen05_guardrail_trap_col_being_dealloced_not_returned_by_alloc:
[----:B------:R-:W-:Y:S05]  /*9380*/  BPT.TRAP 0x1 ;  /* 0x000000040000795c */ /* 0x000fea0000300000 */
[----:B------:R-:W-:-:S04]  /*9390*/  HFMA2 R3, -RZ, RZ, 0, 0 ;  /* 0x00000000ff037431 */ /* 0x000fc800000001ff */
[----:B------:R-:W-:Y:S05]  /*93a0*/  RET.REL.NODEC R2 `(_ZN7cutlass13device_kernelINS_4gemm6kernel13GemmUniversalIN4cute5tupleIJiiiiEEENS1_10collective13CollectiveMmaINS1_35MainloopSm100TmaUmmaWarpSpecializedILi36ELi2ELi4ENS5_IJNS4_1CILi2EEENSA_ILi1EEESC_EEEEENS5_IJNSA_ILi128EEENSA_ILi64EEESG_EEENS_12float_e4m3_tENS5_IJlSC_lEEESI_SJ_NS4_8TiledMMAINS4_8MMA_AtomIJNS4_10MMA_TraitsINS4_25SM100_MMA_F8F6F4_2x1SM_SSEJSI_SI_fSF_SG_NS4_17integral_constantINS4_4UMMA5MajorELSQ_0EEESR_NSO_INSP_7ScaleInELSS_0EEEST_EEEEEENS4_6LayoutINS5_IJSC_SC_SC_EEENS5_IJNSA_ILi0EEESY_SY_EEEEENS5_IJNS4_10UnderscoreES11_S11_EEEEENS4_18SM100_TMA_2SM_LOADENS4_14ComposedLayoutINS4_7SwizzleILi2ELi4ELi3EEENS4_18smem_ptr_flag_bitsILi8EEENSW_INS5_IJNSA_ILi8EEESG_EEENS5_IJSG_SC_EEEEEEEvNS4_8identityES14_S1E_vS1F_EENS_8epilogue10collective18CollectiveEpilogueINS1H_23Sm100TmaWarpSpecializedILi1ELi1ELi32ELb0ELb0EEEJNS5_IJSG_SG_SG_EEENS5_IJNSW_ISG_SC_EES1N_EEESI_SJ_SI_SJ_NS1H_6fusion15FusionCallbacksIS1L_NS1P_13LinCombEltActINS1H_6thread4ReLuESI_fSI_fLNS_15FloatRoundStyleE2EEES1M_S1O_JEEENS4_5SM1004TMEM4LOAD26SM100_TMEM_LOAD_32dp32b32xENS4_13SM90_TMA_LOADES1E_NS4_39AutoVectorizingCopyWithAssumedAlignmentILi128EEENS4_14SM90_TMA_STOREES1E_S23_S23_EEEvvEEEEvNT_6ParamsE) ;  /* 0xffffff6c02147950 */ /* 0x000fea0003c3ffff */
        .weak           $__internal_1_$__cuda_sm10x_tcgen05_guardrail_trap_phase_invalid_during_alloc
        .type           $__internal_1_$__cuda_sm10x_tcgen05_guardrail_trap_phase_invalid_during_alloc,@function
        .size           $__internal_1_$__cuda_sm10x_tcgen05_guardrail_trap_phase_invalid_during_alloc,($__internal_2_$__cuda_sm10x_tcgen05_guardrail_trap_unallocated_columns_being_dealloced - $__internal_1_$__cuda_sm10x_tcgen05_guardrail_trap_phase_invalid_during_alloc)
$__internal_1_$__cuda_sm10x_tcgen05_guardrail_trap_phase_invalid_during_alloc:
[----:B------:R-:W-:Y:S05]  /*93b0*/  BPT.TRAP 0x1 ;  /* 0x000000040000795c */ /* 0x000fea0000300000 */
[----:B------:R-:W-:-:S04]  /*93c0*/  MOV R3, 0x0 ;  /* 0x0000000000037802 */ /* 0x000fc80000000f00 */
[----:B------:R-:W-:Y:S05]  /*93d0*/  RET.REL.NODEC R2 `(_ZN7cutlass13device_kernelINS_4gemm6kernel13GemmUniversalIN4cute5tupleIJiiiiEEENS1_10collective13CollectiveMmaINS1_35MainloopSm100TmaUmmaWarpSpecializedILi36ELi2ELi4ENS5_IJNS4_1CILi2EEENSA_ILi1EEESC_EEEEENS5_IJNSA_ILi128EEENSA_ILi64EEESG_EEENS_12float_e4m3_tENS5_IJlSC_lEEESI_SJ_NS4_8TiledMMAINS4_8MMA_AtomIJNS4_10MMA_TraitsINS4_25SM100_MMA_F8F6F4_2x1SM_SSEJSI_SI_fSF_SG_NS4_17integral_constantINS4_4UMMA5MajorELSQ_0EEESR_NSO_INSP_7ScaleInELSS_0EEEST_EEEEEENS4_6LayoutINS5_IJSC_SC_SC_EEENS5_IJNSA_ILi0EEESY_SY_EEEEENS5_IJNS4_10UnderscoreES11_S11_EEEEENS4_18SM100_TMA_2SM_LOADENS4_14ComposedLayoutINS4_7SwizzleILi2ELi4ELi3EEENS4_18smem_ptr_flag_bitsILi8EEENSW_INS5_IJNSA_ILi8EEESG_EEENS5_IJSG_SC_EEEEEEEvNS4_8identityES14_S1E_vS1F_EENS_8epilogue10collective18CollectiveEpilogueINS1H_23Sm100TmaWarpSpecializedILi1ELi1ELi32ELb0ELb0EEEJNS5_IJSG_SG_SG_EEENS5_IJNSW_ISG_SC_EES1N_EEESI_SJ_SI_SJ_NS1H_6fusion15FusionCallbacksIS1L_NS1P_13LinCombEltActINS1H_6thread4ReLuESI_fSI_fLNS_15FloatRoundStyleE2EEES1M_S1O_JEEENS4_5SM1004TMEM4LOAD26SM100_TMEM_LOAD_32dp32b32xENS4_13SM90_TMA_LOADES1E_NS4_39AutoVectorizingCopyWithAssumedAlignmentILi128EEENS4_14SM90_TMA_STOREES1E_S23_S23_EEEvvEEEEvNT_6ParamsE) ;  /* 0xffffff6c02087950 */ /* 0x000fea0003c3ffff */
        .weak           $__internal_2_$__cuda_sm10x_tcgen05_guardrail_trap_unallocated_columns_being_dealloced
        .type           $__internal_2_$__cuda_sm10x_tcgen05_guardrail_trap_unallocated_columns_being_dealloced,@function
        .size           $__internal_2_$__cuda_sm10x_tcgen05_guardrail_trap_unallocated_columns_being_dealloced,(.L_x_247 - $__internal_2_$__cuda_sm10x_tcgen05_guardrail_trap_unallocated_columns_being_dealloced)
$__internal_2_$__cuda_sm10x_tcgen05_guardrail_trap_unallocated_columns_being_dealloced:
[----:B------:R-:W-:Y:S05]  /*93e0*/  BPT.TRAP 0x1 ;  /* 0x000000040000795c */ /* 0x000fea0000300000 */
[----:B------:R-:W-:-:S04]  /*93f0*/  HFMA2 R3, -RZ, RZ, 0, 0 ;  /* 0x00000000ff037431 */ /* 0x000fc800000001ff */
[----:B------:R-:W-:Y:S05]  /*9400*/  RET.REL.NODEC R2 `(_ZN7cutlass13device_kernelINS_4gemm6kernel13GemmUniversalIN4cute5tupleIJiiiiEEENS1_10collective13CollectiveMmaINS1_35MainloopSm100TmaUmmaWarpSpecializedILi36ELi2ELi4ENS5_IJNS4_1CILi2EEENSA_ILi1EEESC_EEEEENS5_IJNSA_ILi128EEENSA_ILi64EEESG_EEENS_12float_e4m3_tENS5_IJlSC_lEEESI_SJ_NS4_8TiledMMAINS4_8MMA_AtomIJNS4_10MMA_TraitsINS4_25SM100_MMA_F8F6F4_2x1SM_SSEJSI_SI_fSF_SG_NS4_17integral_constantINS4_4UMMA5MajorELSQ_0EEESR_NSO_INSP_7ScaleInELSS_0EEEST_EEEEEENS4_6LayoutINS5_IJSC_SC_SC_EEENS5_IJNSA_ILi0EEESY_SY_EEEEENS5_IJNS4_10UnderscoreES11_S11_EEEEENS4_18SM100_TMA_2SM_LOADENS4_14ComposedLayoutINS4_7SwizzleILi2ELi4ELi3EEENS4_18smem_ptr_flag_bitsILi8EEENSW_INS5_IJNSA_ILi8EEESG_EEENS5_IJSG_SC_EEEEEEEvNS4_8identityES14_S1E_vS1F_EENS_8epilogue10collective18CollectiveEpilogueINS1H_23Sm100TmaWarpSpecializedILi1ELi1ELi32ELb0ELb0EEEJNS5_IJSG_SG_SG_EEENS5_IJNSW_ISG_SC_EES1N_EEESI_SJ_SI_SJ_NS1H_6fusion15FusionCallbacksIS1L_NS1P_13LinCombEltActINS1H_6thread4ReLuESI_fSI_fLNS_15FloatRoundStyleE2EEES1M_S1O_JEEENS4_5SM1004TMEM4LOAD26SM100_TMEM_LOAD_32dp32b32xENS4_13SM90_TMA_LOADES1E_NS4_39AutoVectorizingCopyWithAssumedAlignmentILi128EEENS4_14SM90_TMA_STOREES1E_S23_S23_EEEvvEEEEvNT_6ParamsE) ;  /* 0xffffff6802fc7950 */ /* 0x000fea0003c3ffff */
.L_x_246:
[----:B------:R-:W-:-:S00]  /*9410*/  BRA `(.L_x_246) ;  /* 0xfffffffc00fc7947 */ /* 0x000fc0000383ffff */
[----:B------:R-:W-:-:S00]  /*9420*/  NOP ;  /* 0x0000000000007918 */ /* 0x000fc00000000000 */
        /* <DEDUP_REMOVED lines=13> */
.L_x_247:


//--------------------- .nv.global.init           --------------------------
	.section	.nv.global.init,"aw",@progbits
.nv.global.init:
	.type		$str$27,@object
	.size		$str$27,($str$28 - $str$27)
$str$27:
        /*0000*/ 	.byte	0x28, 0x61, 0x64, 0x64, 0x72, 0x65, 0x73, 0x73, 0x20, 0x26, 0x20, 0x6d, 0x61, 0x73, 0x6b, 0x29
        /*0010*/ 	.byte	0x20, 0x3d, 0x3d, 0x20, 0x30, 0x00
	.type		$str$28,@object
	.size		$str$28,($str$26 - $str$28)
$str$28:
        /*0016*/ 	.byte	0x2f, 0x74, 0x6d, 0x70, 0x2f, 0x63, 0x75, 0x74, 0x6c, 0x61, 0x73, 0x73, 0x5f, 0x73, 0x77, 0x65
        /*0026*/ 	.byte	0x65, 0x70, 0x5f, 0x73, 0x72, 0x63, 0x2f, 0x69, 0x6e, 0x63, 0x6c, 0x75, 0x64, 0x65, 0x2f, 0x63
        /*0036*/ 	.byte	0x75, 0x74, 0x65, 0x2f, 0x70, 0x6f, 0x69, 0x6e, 0x74, 0x65, 0x72, 0x5f, 0x66, 0x6c, 0x61, 0x67
        /*0046*/ 	.byte	0x67, 0x65, 0x64, 0x2e, 0x68, 0x70, 0x70, 0x00
	.type		$str$26,@object
	.size		$str$26,($str$25 - $str$26)
$str$26:
        /*004e*/ 	.byte	0x2f, 0x74, 0x6d, 0x70, 0x2f, 0x63, 0x75, 0x74, 0x6c, 0x61, 0x73, 0x73, 0x5f, 0x73, 0x77, 0x65
        /*005e*/ 	.byte	0x65, 0x70, 0x5f, 0x73, 0x72, 0x63, 0x2f, 0x69, 0x6e, 0x63, 0x6c, 0x75, 0x64, 0x65, 0x2f, 0x63
        /*006e*/ 	.byte	0x75, 0x74, 0x65, 0x2f, 0x61, 0x74, 0x6f, 0x6d, 0x2f, 0x63, 0x6f, 0x70, 0x79, 0x5f, 0x74, 0x72
        /*007e*/ 	.byte	0x61, 0x69, 0x74, 0x73, 0x5f, 0x73, 0x6d, 0x31, 0x30, 0x30, 0x2e, 0x68, 0x70, 0x70, 0x00
	.type		$str$25,@object
	.size		$str$25,(__unnamed_1 - $str$25)
$str$25:
        /*008d*/ 	.byte	0x28, 0x28, 0x75, 0x69, 0x6e, 0x74, 0x33, 0x32, 0x5f, 0x74, 0x28, 0x74, 0x68, 0x72, 0x65, 0x61
        /*009d*/ 	.byte	0x64, 0x49, 0x64, 0x78, 0x2e, 0x78, 0x29, 0x20, 0x2f, 0x20, 0x33, 0x32, 0x29, 0x20, 0x25, 0x20
        /*00ad*/ 	.byte	0x34, 0x29, 0x20, 0x3d, 0x3d, 0x20, 0x28, 0x28, 0x28, 0x74, 0x6d, 0x65, 0x6d, 0x5f, 0x61, 0x64
        /*00bd*/ 	.byte	0x64, 0x72, 0x20, 0x3e, 0x3e, 0x20, 0x31, 0x36, 0x29, 0x20, 0x2f, 0x20, 0x33, 0x32, 0x29, 0x20
        /*00cd*/ 	.byte	0x25, 0x20, 0x34, 0x29, 0x00
	.type		__unnamed_1,@object
	.size		__unnamed_1,(__unnamed_2 - __unnamed_1)
__unnamed_1:
        /*00d2*/ 	.byte	0x61, 0x75, 0x74, 0x6f, 0x20, 0x63, 0x75, 0x74, 0x65, 0x3a, 0x3a, 0x61, 0x73, 0x5f, 0x70, 0x6f
        /* <DEDUP_REMOVED lines=24> */
        /*0262*/ 	.byte	0x3c, 0x34, 0x30, 0x39, 0x36, 0x3e, 0x3e, 0x3e, 0x3e, 0x5d, 0x00
	.type		__unnamed_2,@object
	.size		__unnamed_2,(.L_2 - __unnamed_2)
__unnamed_2:
        /* <DEDUP_REMOVED lines=40> */
        /*04ed*/ 	.byte	0x74, 0x65, 0x3a, 0x3a, 0x43, 0x3c, 0x30, 0x3e, 0x3e, 0x3e, 0x3e, 0x5d, 0x00
.L_2:


//--------------------- .nv.shared._ZN7cutlass13device_kernelINS_4gemm6kernel13GemmUniversalIN4cute5tupleIJiiiiEEENS1_10collective13CollectiveMmaINS1_35MainloopSm100TmaUmmaWarpSpecializedILi36ELi2ELi4ENS5_IJNS4_1CILi2EEENSA_ILi1EEESC_EEEEENS5_IJNSA_ILi128EEENSA_ILi64EEESG_EEENS_12float_e4m3_tENS5_IJlSC_lEEESI_SJ_NS4_8TiledMMAINS4_8MMA_AtomIJNS4_10MMA_TraitsINS4_25SM100_MMA_F8F6F4_2x1SM_SSEJSI_SI_fSF_SG_NS4_17integral_constantINS4_4UMMA5MajorELSQ_0EEESR_NSO_INSP_7ScaleInELSS_0EEEST_EEEEEENS4_6LayoutINS5_IJSC_SC_SC_EEENS5_IJNSA_ILi0EEESY_SY_EEEEENS5_IJNS4_10UnderscoreES11_S11_EEEEENS4_18SM100_TMA_2SM_LOADENS4_14ComposedLayoutINS4_7SwizzleILi2ELi4ELi3EEENS4_18smem_ptr_flag_bitsILi8EEENSW_INS5_IJNSA_ILi8EEESG_EEENS5_IJSG_SC_EEEEEEEvNS4_8identityES14_S1E_vS1F_EENS_8epilogue10collective18CollectiveEpilogueINS1H_23Sm100TmaWarpSpecializedILi1ELi1ELi32ELb0ELb0EEEJNS5_IJSG_SG_SG_EEENS5_IJNSW_ISG_SC_EES1N_EEESI_SJ_SI_SJ_NS1H_6fusion15FusionCallbacksIS1L_NS1P_13LinCombEltActINS1H_6thread4ReLuESI_fSI_fLNS_15FloatRoundStyleE2EEES1M_S1O_JEEENS4_5SM1004TMEM4LOAD26SM100_TMEM_LOAD_32dp32b32xENS4_13SM90_TMA_LOADES1E_NS4_39AutoVectorizingCopyWithAssumedAlignmentILi128EEENS4_14SM90_TMA_STOREES1E_S23_S23_EEEvvEEEEvNT_6ParamsE --------------------------
	.section	.nv.shared._ZN7cutlass13device_kernelINS_4gemm6kernel13GemmUniversalIN4cute5tupleIJiiiiEEENS1_10collective13CollectiveMmaINS1_35MainloopSm100TmaUmmaWarpSpecializedILi36ELi2ELi4ENS5_IJNS4_1CILi2EEENSA_ILi1EEESC_EEEEENS5_IJNSA_ILi128EEENSA_ILi64EEESG_EEENS_12float_e4m3_tENS5_IJlSC_lEEESI_SJ_NS4_8TiledMMAINS4_8MMA_AtomIJNS4_10MMA_TraitsINS4_25SM100_MMA_F8F6F4_2x1SM_SSEJSI_SI_fSF_SG_NS4_17integral_constantINS4_4UMMA5MajorELSQ_0EEESR_NSO_INSP_7ScaleInELSS_0EEEST_EEEEEENS4_6LayoutINS5_IJSC_SC_SC_EEENS5_IJNSA_ILi0EEESY_SY_EEEEENS5_IJNS4_10UnderscoreES11_S11_EEEEENS4_18SM100_TMA_2SM_LOADENS4_14ComposedLayoutINS4_7SwizzleILi2ELi4ELi3EEENS4_18smem_ptr_flag_bitsILi8EEENSW_INS5_IJNSA_ILi8EEESG_EEENS5_IJSG_SC_EEEEEEEvNS4_8identityES14_S1E_vS1F_EENS_8epilogue10collective18CollectiveEpilogueINS1H_23Sm100TmaWarpSpecializedILi1ELi1ELi32ELb0ELb0EEEJNS5_IJSG_SG_SG_EEENS5_IJNSW_ISG_SC_EES1N_EEESI_SJ_SI_SJ_NS1H_6fusion15FusionCallbacksIS1L_NS1P_13LinCombEltActINS1H_6thread4ReLuESI_fSI_fLNS_15FloatRoundStyleE2EEES1M_S1O_JEEENS4_5SM1004TMEM4LOAD26SM100_TMEM_LOAD_32dp32b32xENS4_13SM90_TMA_LOADES1E_NS4_39AutoVectorizingCopyWithAssumedAlignmentILi128EEENS4_14SM90_TMA_STOREES1E_S23_S23_EEEvvEEEEvNT_6ParamsE,"aw",@nobits
	.sectionflags	@""
	.align	16
	.zero		1024


//--------------------- .nv.shared.reserved.0     --------------------------
	.section	.nv.shared.reserved.0,"aw",@nobits
	.weak		__nv_reservedSMEM_offset_0_alias
	.size		__nv_reservedSMEM_offset_0_alias, 0, 64
	.other		__nv_reservedSMEM_offset_0_alias,@"STO_CUDA_RESERVED_SHARED STV_DEFAULT"
__nv_reservedSMEM_offset_0_alias:
	.zero		0
.nv.shared.reserved.0:
	.zero		64
	.weak		__nv_reservedSMEM_tcgen05_partition
	.type		__nv_reservedSMEM_tcgen05_partition,@object
	.size		__nv_reservedSMEM_tcgen05_partition,(.L_0 - __nv_reservedSMEM_tcgen05_partition)
__nv_reservedSMEM_tcgen05_partition:
	.zero		32
.L_0:


//--------------------- .nv.global                --------------------------
	.section	.nv.global,"aw",@nobits
.nv.global:
	.type		_ZN39_INTERNAL_02fe0da5_4_k_cu_d1778b59_27134cute1_E,@object
	.size		_ZN39_INTERNAL_02fe0da5_4_k_cu_d1778b59_27134cute1_E,(_ZN39_INTERNAL_02fe0da5_4_k_cu_d1778b59_27134cuda3std3__45__cpo6cbeginE - _ZN39_INTERNAL_02fe0da5_4_k_cu_d1778b59_27134cute1_E)
_ZN39_INTERNAL_02fe0da5_4_k_cu_d1778b59_27134cute1_E:
	.zero		1
	.type		_ZN39_INTERNAL_02fe0da5_4_k_cu_d1778b59_27134cuda3std3__45__cpo6cbeginE,@object
	.size		_ZN39_INTERNAL_02fe0da5_4_k_cu_d1778b59_27134cuda3std3__45__cpo6cbeginE,(_ZN39_INTERNAL_02fe0da5_4_k_cu_d1778b59_27134cuda3std3__48in_placeE - _ZN39_INTERNAL_02fe0da5_4_k_cu_d1778b59_27134cuda3std3__45__cpo6cbeginE)
_ZN39_INTERNAL_02fe0da5_4_k_cu_d1778b59_27134cuda3std3__45__cpo6cbeginE:
	.zero		1
	.type		_ZN39_INTERNAL_02fe0da5_4_k_cu_d1778b59_27134cuda3std3__48in_placeE,@object
	.size		_ZN39_INTERNAL_02fe0da5_4_k_cu_d1778b59_27134cuda3std3__48in_placeE,(_ZN39_INTERNAL_02fe0da5_4_k_cu_d1778b59_27134cuda3std6ranges3__45__cpo9iter_moveE - _ZN39_INTERNAL_02fe0da5_4_k_cu_d1778b59_27134cuda3std3__48in_placeE)
_ZN39_INTERNAL_02fe0da5_4_k_cu_d1778b59_27134cuda3std3__48in_placeE:
	.zero		1
	.type		_ZN39_INTERNAL_02fe0da5_4_k_cu_d1778b59_27134cuda3std6ranges3__45__cpo9iter_moveE,@object
	.size		_ZN39_INTERNAL_02fe0da5_4_k_cu_d1778b59_27134cuda3std6ranges3__45__cpo9iter_moveE,(_ZN39_INTERNAL_02fe0da5_4_k_cu_d1778b59_27134cuda3std3__45__cpo5beginE - _ZN39_INTERNAL_02fe0da5_4_k_cu_d1778b59_27134cuda3std6ranges3__45__cpo9iter_moveE)
_ZN39_INTERNAL_02fe0da5_4_k_cu_d1778b59_27134cuda3std6ranges3__45__cpo9iter_moveE:
	.zero		1
	.type		_ZN39_INTERNAL_02fe0da5_4_k_cu_d1778b59_27134cuda3std3__45__cpo5beginE,@object
	.size		_ZN39_INTERNAL_02fe0da5_4_k_cu_d1778b59_27134cuda3std3__45__cpo5beginE,(_ZN39_INTERNAL_02fe0da5_4_k_cu_d1778b59_27134cuda3std3__441_GLOBAL__N__02fe0da5_4_k_cu_d1778b59_27136ignoreE - _ZN39_INTERNAL_02fe0da5_4_k_cu_d1778b59_27134cuda3std3__45__cpo5beginE)
_ZN39_INTERNAL_02fe0da5_4_k_cu_d1778b59_27134cuda3std3__45__cpo5beginE:
	.zero		1
	.type		_ZN39_INTERNAL_02fe0da5_4_k_cu_d1778b59_27134cuda3std3__441_GLOBAL__N__02fe0da5_4_k_cu_d1778b59_27136ignoreE,@object
	.size		_ZN39_INTERNAL_02fe0da5_4_k_cu_d1778b59_27134cuda3std3__441_GLOBAL__N__02fe0da5_4_k_cu_d1778b59_27136ignoreE,(_ZN39_INTERNAL_02fe0da5_4_k_cu_d1778b59_27134cute7productE - _ZN39_INTERNAL_02fe0da5_4_k_cu_d1778b59_27134cuda3std3__441_GLOBAL__N__02fe0da5_4_k_cu_d1778b59_27136ignoreE)
_ZN39_INTERNAL_02fe0da5_4_k_cu_d1778b59_27134cuda3std3__441_GLOBAL__N__02fe0da5_4_k_cu_d1778b59_27136ignoreE:
	.zero		1
	.type		_ZN39_INTERNAL_02fe0da5_4_k_cu_d1778b59_27134cute7productE,@object
	.size		_ZN39_INTERNAL_02fe0da5_4_k_cu_d1778b59_27134cute7productE,(_ZN39_INTERNAL_02fe0da5_4_k_cu_d1778b59_27134cuda3std3__45__cpo3endE - _ZN39_INTERNAL_02fe0da5_4_k_cu_d1778b59_27134cute7productE)
_ZN39_INTERNAL_02fe0da5_4_k_cu_d1778b59_27134cute7productE:
	.zero		1
	.type		_ZN39_INTERNAL_02fe0da5_4_k_cu_d1778b59_27134cuda3std3__45__cpo3endE,@object
	.size		_ZN39_INTERNAL_02fe0da5_4_k_cu_d1778b59_27134cuda3std3__45__cpo3endE,(_ZN39_INTERNAL_02fe0da5_4_k_cu_d1778b59_27134cuda3std3__419piecewise_constructE - _ZN39_INTERNAL_02fe0da5_4_k_cu_d1778b59_27134cuda3std3__45__cpo3endE)
_ZN39_INTERNAL_02fe0da5_4_k_cu_d1778b59_27134cuda3std3__45__cpo3endE:
	.zero		1
	.type		_ZN39_INTERNAL_02fe0da5_4_k_cu_d1778b59_27134cuda3std3__419piecewise_constructE,@object
	.size		_ZN39_INTERNAL_02fe0da5_4_k_cu_d1778b59_27134cuda3std3__419piecewise_constructE,(_ZN39_INTERNAL_02fe0da5_4_k_cu_d1778b59_27134cuda3std3__45__cpo4cendE - _ZN39_INTERNAL_02fe0da5_4_k_cu_d1778b59_27134cuda3std3__419piecewise_constructE)
_ZN39_INTERNAL_02fe0da5_4_k_cu_d1778b59_27134cuda3std3__419piecewise_constructE:
	.zero		1
	.type		_ZN39_INTERNAL_02fe0da5_4_k_cu_d1778b59_27134cuda3std3__45__cpo4cendE,@object
	.size		_ZN39_INTERNAL_02fe0da5_4_k_cu_d1778b59_27134cuda3std3__45__cpo4cendE,(_ZN39_INTERNAL_02fe0da5_4_k_cu_d1778b59_27134cuda3std6ranges3__45__cpo4swapE - _ZN39_INTERNAL_02fe0da5_4_k_cu_d1778b59_27134cuda3std3__45__cpo4cendE)
_ZN39_INTERNAL_02fe0da5_4_k_cu_d1778b59_27134cuda3std3__45__cpo4cendE:
	.zero		1
	.type		_ZN39_INTERNAL_02fe0da5_4_k_cu_d1778b59_27134cuda3std6ranges3__45__cpo4swapE,@object
	.size		_ZN39_INTERNAL_02fe0da5_4_k_cu_d1778b59_27134cuda3std6ranges3__45__cpo4swapE,(.L_10 - _ZN39_INTERNAL_02fe0da5_4_k_cu_d1778b59_27134cuda3std6ranges3__45__cpo4swapE)
_ZN39_INTERNAL_02fe0da5_4_k_cu_d1778b59_27134cuda3std6ranges3__45__cpo4swapE:
	.zero		1
.L_10:


//--------------------- .nv.constant0._ZN7cutlass13device_kernelINS_4gemm6kernel13GemmUniversalIN4cute5tupleIJiiiiEEENS1_10collective13CollectiveMmaINS1_35MainloopSm100TmaUmmaWarpSpecializedILi36ELi2ELi4ENS5_IJNS4_1CILi2EEENSA_ILi1EEESC_EEEEENS5_IJNSA_ILi128EEENSA_ILi64EEESG_EEENS_12float_e4m3_tENS5_IJlSC_lEEESI_SJ_NS4_8TiledMMAINS4_8MMA_AtomIJNS4_10MMA_TraitsINS4_25SM100_MMA_F8F6F4_2x1SM_SSEJSI_SI_fSF_SG_NS4_17integral_constantINS4_4UMMA5MajorELSQ_0EEESR_NSO_INSP_7ScaleInELSS_0EEEST_EEEEEENS4_6LayoutINS5_IJSC_SC_SC_EEENS5_IJNSA_ILi0EEESY_SY_EEEEENS5_IJNS4_10UnderscoreES11_S11_EEEEENS4_18SM100_TMA_2SM_LOADENS4_14ComposedLayoutINS4_7SwizzleILi2ELi4ELi3EEENS4_18smem_ptr_flag_bitsILi8EEENSW_INS5_IJNSA_ILi8EEESG_EEENS5_IJSG_SC_EEEEEEEvNS4_8identityES14_S1E_vS1F_EENS_8epilogue10collective18CollectiveEpilogueINS1H_23Sm100TmaWarpSpecializedILi1ELi1ELi32ELb0ELb0EEEJNS5_IJSG_SG_SG_EEENS5_IJNSW_ISG_SC_EES1N_EEESI_SJ_SI_SJ_NS1H_6fusion15FusionCallbacksIS1L_NS1P_13LinCombEltActINS1H_6thread4ReLuESI_fSI_fLNS_15FloatRoundStyleE2EEES1M_S1O_JEEENS4_5SM1004TMEM4LOAD26SM100_TMEM_LOAD_32dp32b32xENS4_13SM90_TMA_LOADES1E_NS4_39AutoVectorizingCopyWithAssumedAlignmentILi128EEENS4_14SM90_TMA_STOREES1E_S23_S23_EEEvvEEEEvNT_6ParamsE --------------------------
	.section	.nv.constant0._ZN7cutlass13device_kernelINS_4gemm6kernel13GemmUniversalIN4cute5tupleIJiiiiEEENS1_10collective13CollectiveMmaINS1_35MainloopSm100TmaUmmaWarpSpecializedILi36ELi2ELi4ENS5_IJNS4_1CILi2EEENSA_ILi1EEESC_EEEEENS5_IJNSA_ILi128EEENSA_ILi64EEESG_EEENS_12float_e4m3_tENS5_IJlSC_lEEESI_SJ_NS4_8TiledMMAINS4_8MMA_AtomIJNS4_10MMA_TraitsINS4_25SM100_MMA_F8F6F4_2x1SM_SSEJSI_SI_fSF_SG_NS4_17integral_constantINS4_4UMMA5MajorELSQ_0EEESR_NSO_INSP_7ScaleInELSS_0EEEST_EEEEEENS4_6LayoutINS5_IJSC_SC_SC_EEENS5_IJNSA_ILi0EEESY_SY_EEEEENS5_IJNS4_10UnderscoreES11_S11_EEEEENS4_18SM100_TMA_2SM_LOADENS4_14ComposedLayoutINS4_7SwizzleILi2ELi4ELi3EEENS4_18smem_ptr_flag_bitsILi8EEENSW_INS5_IJNSA_ILi8EEESG_EEENS5_IJSG_SC_EEEEEEEvNS4_8identityES14_S1E_vS1F_EENS_8epilogue10collective18CollectiveEpilogueINS1H_23Sm100TmaWarpSpecializedILi1ELi1ELi32ELb0ELb0EEEJNS5_IJSG_SG_SG_EEENS5_IJNSW_ISG_SC_EES1N_EEESI_SJ_SI_SJ_NS1H_6fusion15FusionCallbacksIS1L_NS1P_13LinCombEltActINS1H_6thread4ReLuESI_fSI_fLNS_15FloatRoundStyleE2EEES1M_S1O_JEEENS4_5SM1004TMEM4LOAD26SM100_TMEM_LOAD_32dp32b32xENS4_13SM90_TMA_LOADES1E_NS4_39AutoVectorizingCopyWithAssumedAlignmentILi128EEENS4_14SM90_TMA_STOREES1E_S23_S23_EEEvvEEEEvNT_6ParamsE,"a",@progbits
	.sectionflags	@""
	.align	4
.nv.constant0._ZN7cutlass13device_kernelINS_4gemm6kernel13GemmUniversalIN4cute5tupleIJiiiiEEENS1_10collective13CollectiveMmaINS1_35MainloopSm100TmaUmmaWarpSpecializedILi36ELi2ELi4ENS5_IJNS4_1CILi2EEENSA_ILi1EEESC_EEEEENS5_IJNSA_ILi128EEENSA_ILi64EEESG_EEENS_12float_e4m3_tENS5_IJlSC_lEEESI_SJ_NS4_8TiledMMAINS4_8MMA_AtomIJNS4_10MMA_TraitsINS4_25SM100_MMA_F8F6F4_2x1SM_SSEJSI_SI_fSF_SG_NS4_17integral_constantINS4_4UMMA5MajorELSQ_0EEESR_NSO_INSP_7ScaleInELSS_0EEEST_EEEEEENS4_6LayoutINS5_IJSC_SC_SC_EEENS5_IJNSA_ILi0EEESY_SY_EEEEENS5_IJNS4_10UnderscoreES11_S11_EEEEENS4_18SM100_TMA_2SM_LOADENS4_14ComposedLayoutINS4_7SwizzleILi2ELi4ELi3EEENS4_18smem_ptr_flag_bitsILi8EEENSW_INS5_IJNSA_ILi8EEESG_EEENS5_IJSG_SC_EEEEEEEvNS4_8identityES14_S1E_vS1F_EENS_8epilogue10collective18CollectiveEpilogueINS1H_23Sm100TmaWarpSpecializedILi1ELi1ELi32ELb0ELb0EEEJNS5_IJSG_SG_SG_EEENS5_IJNSW_ISG_SC_EES1N_EEESI_SJ_SI_SJ_NS1H_6fusion15FusionCallbacksIS1L_NS1P_13LinCombEltActINS1H_6thread4ReLuESI_fSI_fLNS_15FloatRoundStyleE2EEES1M_S1O_JEEENS4_5SM1004TMEM4LOAD26SM100_TMEM_LOAD_32dp32b32xENS4_13SM90_TMA_LOADES1E_NS4_39AutoVectorizingCopyWithAssumedAlignmentILi128EEENS4_14SM90_TMA_STOREES1E_S23_S23_EEEvvEEEEvNT_6ParamsE:
	.zero		2944


//--------------------- SYMBOLS --------------------------

	.type		.nv.reservedSmem.offset0,@object
	.size		.nv.reservedSmem.offset0,0x4
	.type		.nv.reservedSmem.cap,@object
	.size		.nv.reservedSmem.cap,0x4
	.type		__assertfail,@function
